//
// Generated by NVIDIA NVVM Compiler
//
// Compiler Build ID: CL-36424714
// Cuda compilation tools, release 13.0, V13.0.88
// Based on NVVM 20.0.0
//

.version 9.0
.target sm_100
.address_size 64

	// .globl	_Z12binaryConv2dPKjPjS0_iiiiii
.func  (.param .b64 func_retval0) __internal_accurate_pow
(
	.param .b64 __internal_accurate_pow_param_0
)
;

.visible .entry _Z12binaryConv2dPKjPjS0_iiiiii(
	.param .u64 .ptr .align 1 _Z12binaryConv2dPKjPjS0_iiiiii_param_0,
	.param .u64 .ptr .align 1 _Z12binaryConv2dPKjPjS0_iiiiii_param_1,
	.param .u64 .ptr .align 1 _Z12binaryConv2dPKjPjS0_iiiiii_param_2,
	.param .u32 _Z12binaryConv2dPKjPjS0_iiiiii_param_3,
	.param .u32 _Z12binaryConv2dPKjPjS0_iiiiii_param_4,
	.param .u32 _Z12binaryConv2dPKjPjS0_iiiiii_param_5,
	.param .u32 _Z12binaryConv2dPKjPjS0_iiiiii_param_6,
	.param .u32 _Z12binaryConv2dPKjPjS0_iiiiii_param_7,
	.param .u32 _Z12binaryConv2dPKjPjS0_iiiiii_param_8
)
{
	.reg .pred 	%p<19>;
	.reg .b32 	%r<134>;
	.reg .b64 	%rd<17>;
	.reg .b64 	%fd<10>;

	ld.param.u64 	%rd5, [_Z12binaryConv2dPKjPjS0_iiiiii_param_0];
	ld.param.u64 	%rd6, [_Z12binaryConv2dPKjPjS0_iiiiii_param_1];
	ld.param.u64 	%rd7, [_Z12binaryConv2dPKjPjS0_iiiiii_param_2];
	ld.param.u32 	%r47, [_Z12binaryConv2dPKjPjS0_iiiiii_param_3];
	ld.param.u32 	%r48, [_Z12binaryConv2dPKjPjS0_iiiiii_param_4];
	ld.param.u32 	%r43, [_Z12binaryConv2dPKjPjS0_iiiiii_param_5];
	ld.param.u32 	%r44, [_Z12binaryConv2dPKjPjS0_iiiiii_param_6];
	ld.param.u32 	%r45, [_Z12binaryConv2dPKjPjS0_iiiiii_param_7];
	ld.param.u32 	%r46, [_Z12binaryConv2dPKjPjS0_iiiiii_param_8];
	cvta.to.global.u64 	%rd1, %rd6;
	cvta.to.global.u64 	%rd2, %rd7;
	mov.u32 	%r49, %tid.x;
	mov.u32 	%r50, %ntid.x;
	mov.u32 	%r51, %ctaid.x;
	mad.lo.s32 	%r1, %r50, %r51, %r49;
	sub.s32 	%r2, 5, %r43;
	sub.s32 	%r3, 9, %r44;
	div.s32 	%r52, %r1, %r48;
	mul.lo.s32 	%r53, %r52, %r48;
	sub.s32 	%r54, %r1, %r53;
	mul.lo.s32 	%r4, %r54, %r3;
	mul.lo.s32 	%r5, %r52, %r2;
	mul.lo.s32 	%r55, %r48, %r47;
	setp.ge.s32 	%p1, %r1, %r55;
	@%p1 bra 	$L__BB0_18;
	cvta.to.global.u64 	%rd8, %rd5;
	mul.wide.s32 	%rd9, %r1, 4;
	add.s64 	%rd10, %rd8, %rd9;
	ld.global.u32 	%r6, [%rd10];
	add.s32 	%r7, %r4, %r3;
	setp.gt.s32 	%p2, %r7, %r46;
	sub.s32 	%r56, %r46, %r4;
	selp.b32 	%r8, %r56, %r3, %p2;
	add.s32 	%r57, %r5, %r2;
	setp.gt.s32 	%p3, %r57, %r45;
	sub.s32 	%r58, %r45, %r5;
	selp.b32 	%r9, %r58, %r2, %p3;
	cvt.rn.f64.s32 	%fd1, %r44;
	mov.f64 	%fd2, 0d4000000000000000;
	{
	.reg .b32 %temp; 
	mov.b64 	{%temp, %r59}, %fd2;
	}
	{
	.reg .b32 %temp; 
	mov.b64 	{%temp, %r60}, %fd1;
	}
	shr.u32 	%r61, %r60, 20;
	and.b32  	%r62, %r61, 2047;
	add.s32 	%r63, %r62, -1012;
	mov.b64 	%rd11, %fd1;
	shl.b64 	%rd12, %rd11, %r63;
	setp.eq.s64 	%p4, %rd12, -9223372036854775808;
	{ // callseq 0, 0
	.param .b64 param0;
	st.param.f64 	[param0], %fd1;
	.param .b64 retval0;
	call.uni (retval0), 
	__internal_accurate_pow, 
	(
	param0
	);
	ld.param.f64 	%fd3, [retval0];
	} // callseq 0
	setp.lt.s32 	%p5, %r59, 0;
	neg.f64 	%fd5, %fd3;
	selp.f64 	%fd6, %fd5, %fd3, %p4;
	selp.f64 	%fd7, %fd6, %fd3, %p5;
	setp.eq.s32 	%p6, %r44, 0;
	add.f64 	%fd8, %fd7, 0dBFF0000000000000;
	selp.f64 	%fd9, 0d0000000000000000, %fd8, %p6;
	cvt.rzi.u32.f64 	%r10, %fd9;
	setp.lt.s32 	%p7, %r43, 2;
	mov.u32 	%r124, %r10;
	@%p7 bra 	$L__BB0_7;
	add.s32 	%r65, %r43, -2;
	setp.lt.u32 	%p8, %r65, 3;
	mov.u32 	%r124, %r10;
	@%p8 bra 	$L__BB0_4;
	shl.b32 	%r66, %r10, 16;
	shl.b32 	%r67, %r10, 8;
	or.b32  	%r68, %r66, %r67;
	or.b32  	%r69, %r68, %r10;
	shl.b32 	%r70, %r69, 8;
	or.b32  	%r124, %r70, %r10;
$L__BB0_4:
	and.b32  	%r71, %r43, 3;
	setp.eq.s32 	%p9, %r71, 1;
	@%p9 bra 	$L__BB0_7;
	add.s32 	%r73, %r43, -1;
	and.b32  	%r14, %r73, 3;
	mov.b32 	%r123, 0;
$L__BB0_6:
	.pragma "nounroll";
	shl.b32 	%r74, %r124, 8;
	or.b32  	%r124, %r74, %r10;
	add.s32 	%r123, %r123, 1;
	setp.ne.s32 	%p10, %r123, %r14;
	@%p10 bra 	$L__BB0_6;
$L__BB0_7:
	setp.lt.s32 	%p11, %r9, 1;
	@%p11 bra 	$L__BB0_18;
	min.s32 	%r76, %r46, %r7;
	and.b32  	%r20, %r8, 3;
	sub.s32 	%r21, %r4, %r76;
	and.b32  	%r22, %r8, 2147483644;
	neg.s32 	%r23, %r22;
	add.s64 	%rd3, %rd1, 8;
	mov.b32 	%r125, 0;
	mov.u32 	%r133, %r125;
$L__BB0_9:
	setp.lt.s32 	%p12, %r8, 1;
	@%p12 bra 	$L__BB0_17;
	setp.gt.u32 	%p13, %r21, -4;
	add.s32 	%r79, %r125, %r5;
	mad.lo.s32 	%r26, %r79, %r46, %r4;
	mov.b32 	%r131, 0;
	mov.u32 	%r130, %r133;
	@%p13 bra 	$L__BB0_13;
	mov.u32 	%r127, %r26;
	mov.u32 	%r128, %r23;
	mov.u32 	%r130, %r133;
$L__BB0_12:
	mul.wide.s32 	%rd14, %r127, 4;
	add.s64 	%rd15, %rd3, %rd14;
	shr.u32 	%r80, %r6, %r130;
	ld.global.u32 	%r81, [%rd2];
	xor.b32  	%r82, %r80, %r81;
	not.b32 	%r83, %r82;
	and.b32  	%r84, %r124, %r83;
	st.global.u32 	[%rd15+-8], %r84;
	add.s32 	%r85, %r130, 1;
	shr.u32 	%r86, %r6, %r85;
	ld.global.u32 	%r87, [%rd2];
	xor.b32  	%r88, %r86, %r87;
	not.b32 	%r89, %r88;
	and.b32  	%r90, %r124, %r89;
	st.global.u32 	[%rd15+-4], %r90;
	add.s32 	%r91, %r130, 2;
	shr.u32 	%r92, %r6, %r91;
	ld.global.u32 	%r93, [%rd2];
	xor.b32  	%r94, %r92, %r93;
	not.b32 	%r95, %r94;
	and.b32  	%r96, %r124, %r95;
	st.global.u32 	[%rd15], %r96;
	add.s32 	%r97, %r130, 3;
	shr.u32 	%r98, %r6, %r97;
	ld.global.u32 	%r99, [%rd2];
	xor.b32  	%r100, %r98, %r99;
	not.b32 	%r101, %r100;
	and.b32  	%r102, %r124, %r101;
	st.global.u32 	[%rd15+4], %r102;
	add.s32 	%r130, %r130, 4;
	add.s32 	%r128, %r128, 4;
	add.s32 	%r127, %r127, 4;
	setp.ne.s32 	%p14, %r128, 0;
	mov.u32 	%r131, %r22;
	@%p14 bra 	$L__BB0_12;
$L__BB0_13:
	setp.eq.s32 	%p15, %r20, 0;
	mov.u32 	%r133, %r130;
	@%p15 bra 	$L__BB0_17;
	setp.eq.s32 	%p16, %r20, 1;
	shr.u32 	%r103, %r6, %r130;
	ld.global.u32 	%r104, [%rd2];
	xor.b32  	%r105, %r103, %r104;
	not.b32 	%r106, %r105;
	and.b32  	%r107, %r124, %r106;
	add.s32 	%r108, %r26, %r131;
	mul.wide.s32 	%rd16, %r108, 4;
	add.s64 	%rd4, %rd1, %rd16;
	st.global.u32 	[%rd4], %r107;
	add.s32 	%r133, %r130, 1;
	@%p16 bra 	$L__BB0_17;
	setp.eq.s32 	%p17, %r20, 2;
	shr.u32 	%r109, %r6, %r133;
	ld.global.u32 	%r110, [%rd2];
	xor.b32  	%r111, %r109, %r110;
	not.b32 	%r112, %r111;
	and.b32  	%r113, %r124, %r112;
	st.global.u32 	[%rd4+4], %r113;
	add.s32 	%r133, %r130, 2;
	@%p17 bra 	$L__BB0_17;
	shr.u32 	%r114, %r6, %r133;
	ld.global.u32 	%r115, [%rd2];
	xor.b32  	%r116, %r114, %r115;
	not.b32 	%r117, %r116;
	and.b32  	%r118, %r124, %r117;
	st.global.u32 	[%rd4+8], %r118;
	add.s32 	%r133, %r130, 3;
$L__BB0_17:
	sub.s32 	%r119, %r133, %r8;
	add.s32 	%r133, %r119, 4;
	add.s32 	%r125, %r125, 1;
	setp.gt.s32 	%p18, %r9, %r125;
	@%p18 bra 	$L__BB0_9;
$L__BB0_18:
	ret;

}
	// .globl	_Z10binary2intPjiiii
.visible .entry _Z10binary2intPjiiii(
	.param .u64 .ptr .align 1 _Z10binary2intPjiiii_param_0,
	.param .u32 _Z10binary2intPjiiii_param_1,
	.param .u32 _Z10binary2intPjiiii_param_2,
	.param .u32 _Z10binary2intPjiiii_param_3,
	.param .u32 _Z10binary2intPjiiii_param_4
)
{
	.reg .pred 	%p<9>;
	.reg .b32 	%r<74>;
	.reg .b64 	%rd<5>;

	ld.param.u64 	%rd2, [_Z10binary2intPjiiii_param_0];
	ld.param.u32 	%r28, [_Z10binary2intPjiiii_param_1];
	ld.param.u32 	%r29, [_Z10binary2intPjiiii_param_2];
	ld.param.u32 	%r26, [_Z10binary2intPjiiii_param_3];
	ld.param.u32 	%r27, [_Z10binary2intPjiiii_param_4];
	mov.u32 	%r30, %tid.x;
	mov.u32 	%r31, %ntid.x;
	mov.u32 	%r32, %ctaid.x;
	mad.lo.s32 	%r1, %r31, %r32, %r30;
	mul.lo.s32 	%r33, %r29, %r28;
	setp.ge.s32 	%p1, %r1, %r33;
	@%p1 bra 	$L__BB1_13;
	cvta.to.global.u64 	%rd3, %rd2;
	mul.wide.s32 	%rd4, %r1, 4;
	add.s64 	%rd1, %rd3, %rd4;
	ld.global.u32 	%r2, [%rd1];
	mov.b32 	%r73, 0;
	min.s32 	%r35, %r26, %r27;
	setp.lt.s32 	%p2, %r35, 1;
	@%p2 bra 	$L__BB1_12;
	and.b32  	%r3, %r27, 3;
	and.b32  	%r37, %r27, 2147483644;
	neg.s32 	%r4, %r37;
	mov.b32 	%r63, 0;
	mov.u32 	%r72, %r63;
	mov.u32 	%r65, %r63;
$L__BB1_3:
	setp.lt.u32 	%p3, %r27, 4;
	mov.u32 	%r71, %r65;
	@%p3 bra 	$L__BB1_6;
	mov.u32 	%r66, %r4;
	mov.u32 	%r71, %r65;
$L__BB1_5:
	shr.u32 	%r39, %r2, %r71;
	and.b32  	%r40, %r39, 1;
	add.s32 	%r41, %r40, %r72;
	add.s32 	%r42, %r71, 1;
	shr.u32 	%r43, %r2, %r42;
	and.b32  	%r44, %r43, 1;
	add.s32 	%r45, %r44, %r41;
	add.s32 	%r46, %r71, 2;
	shr.u32 	%r47, %r2, %r46;
	and.b32  	%r48, %r47, 1;
	add.s32 	%r49, %r48, %r45;
	add.s32 	%r50, %r71, 3;
	shr.u32 	%r51, %r2, %r50;
	and.b32  	%r52, %r51, 1;
	add.s32 	%r72, %r52, %r49;
	add.s32 	%r71, %r71, 4;
	add.s32 	%r66, %r66, 4;
	setp.ne.s32 	%p4, %r66, 0;
	@%p4 bra 	$L__BB1_5;
$L__BB1_6:
	setp.eq.s32 	%p5, %r3, 0;
	@%p5 bra 	$L__BB1_10;
	setp.eq.s32 	%p6, %r3, 1;
	shr.u32 	%r53, %r2, %r71;
	and.b32  	%r54, %r53, 1;
	add.s32 	%r72, %r54, %r72;
	@%p6 bra 	$L__BB1_10;
	setp.eq.s32 	%p7, %r3, 2;
	add.s32 	%r55, %r71, 1;
	shr.u32 	%r56, %r2, %r55;
	and.b32  	%r57, %r56, 1;
	add.s32 	%r72, %r57, %r72;
	@%p7 bra 	$L__BB1_10;
	add.s32 	%r58, %r71, 2;
	shr.u32 	%r59, %r2, %r58;
	and.b32  	%r60, %r59, 1;
	add.s32 	%r72, %r60, %r72;
$L__BB1_10:
	add.s32 	%r65, %r65, 8;
	add.s32 	%r63, %r63, 1;
	setp.ne.s32 	%p8, %r63, %r26;
	@%p8 bra 	$L__BB1_3;
	shl.b32 	%r73, %r72, 1;
$L__BB1_12:
	mul.lo.s32 	%r61, %r27, %r26;
	sub.s32 	%r62, %r73, %r61;
	st.global.u32 	[%rd1], %r62;
$L__BB1_13:
	ret;

}
	// .globl	_Z17kernel_reduce_sumPKjPfiii
.visible .entry _Z17kernel_reduce_sumPKjPfiii(
	.param .u64 .ptr .align 1 _Z17kernel_reduce_sumPKjPfiii_param_0,
	.param .u64 .ptr .align 1 _Z17kernel_reduce_sumPKjPfiii_param_1,
	.param .u32 _Z17kernel_reduce_sumPKjPfiii_param_2,
	.param .u32 _Z17kernel_reduce_sumPKjPfiii_param_3,
	.param .u32 _Z17kernel_reduce_sumPKjPfiii_param_4
)
{
	.reg .pred 	%p<11>;
	.reg .b32 	%r<67>;
	.reg .b32 	%f<85>;
	.reg .b64 	%rd<43>;

	ld.param.u64 	%rd3, [_Z17kernel_reduce_sumPKjPfiii_param_0];
	ld.param.u64 	%rd2, [_Z17kernel_reduce_sumPKjPfiii_param_1];
	ld.param.u32 	%r23, [_Z17kernel_reduce_sumPKjPfiii_param_2];
	ld.param.u32 	%r24, [_Z17kernel_reduce_sumPKjPfiii_param_3];
	ld.param.u32 	%r22, [_Z17kernel_reduce_sumPKjPfiii_param_4];
	cvta.to.global.u64 	%rd1, %rd3;
	mov.u32 	%r25, %tid.x;
	mov.u32 	%r26, %ntid.x;
	mov.u32 	%r27, %ctaid.x;
	mad.lo.s32 	%r1, %r26, %r27, %r25;
	mul.lo.s32 	%r2, %r24, %r23;
	setp.ge.s32 	%p1, %r1, %r2;
	@%p1 bra 	$L__BB2_15;
	setp.lt.s32 	%p2, %r22, 1;
	mov.f32 	%f84, 0f00000000;
	@%p2 bra 	$L__BB2_14;
	and.b32  	%r3, %r22, 15;
	setp.lt.u32 	%p3, %r22, 16;
	mov.f32 	%f84, 0f00000000;
	mov.u32 	%r62, %r1;
	@%p3 bra 	$L__BB2_5;
	shl.b32 	%r4, %r2, 4;
	and.b32  	%r28, %r22, 2147483632;
	neg.s32 	%r60, %r28;
	mov.f32 	%f84, 0f00000000;
	mul.wide.s32 	%rd6, %r2, 4;
	mov.u32 	%r62, %r1;
$L__BB2_4:
	.pragma "nounroll";
	mul.wide.s32 	%rd4, %r62, 4;
	add.s64 	%rd5, %rd1, %rd4;
	ld.global.nc.u32 	%r29, [%rd5];
	cvt.rn.f32.u32 	%f18, %r29;
	add.f32 	%f19, %f84, %f18;
	add.s64 	%rd7, %rd5, %rd6;
	ld.global.nc.u32 	%r30, [%rd7];
	cvt.rn.f32.u32 	%f20, %r30;
	add.f32 	%f21, %f19, %f20;
	add.s64 	%rd8, %rd7, %rd6;
	ld.global.nc.u32 	%r31, [%rd8];
	cvt.rn.f32.u32 	%f22, %r31;
	add.f32 	%f23, %f21, %f22;
	add.s64 	%rd9, %rd8, %rd6;
	ld.global.nc.u32 	%r32, [%rd9];
	cvt.rn.f32.u32 	%f24, %r32;
	add.f32 	%f25, %f23, %f24;
	add.s64 	%rd10, %rd9, %rd6;
	ld.global.nc.u32 	%r33, [%rd10];
	cvt.rn.f32.u32 	%f26, %r33;
	add.f32 	%f27, %f25, %f26;
	add.s64 	%rd11, %rd10, %rd6;
	ld.global.nc.u32 	%r34, [%rd11];
	cvt.rn.f32.u32 	%f28, %r34;
	add.f32 	%f29, %f27, %f28;
	add.s64 	%rd12, %rd11, %rd6;
	ld.global.nc.u32 	%r35, [%rd12];
	cvt.rn.f32.u32 	%f30, %r35;
	add.f32 	%f31, %f29, %f30;
	add.s64 	%rd13, %rd12, %rd6;
	ld.global.nc.u32 	%r36, [%rd13];
	cvt.rn.f32.u32 	%f32, %r36;
	add.f32 	%f33, %f31, %f32;
	add.s64 	%rd14, %rd13, %rd6;
	ld.global.nc.u32 	%r37, [%rd14];
	cvt.rn.f32.u32 	%f34, %r37;
	add.f32 	%f35, %f33, %f34;
	add.s64 	%rd15, %rd14, %rd6;
	ld.global.nc.u32 	%r38, [%rd15];
	cvt.rn.f32.u32 	%f36, %r38;
	add.f32 	%f37, %f35, %f36;
	add.s64 	%rd16, %rd15, %rd6;
	ld.global.nc.u32 	%r39, [%rd16];
	cvt.rn.f32.u32 	%f38, %r39;
	add.f32 	%f39, %f37, %f38;
	add.s64 	%rd17, %rd16, %rd6;
	ld.global.nc.u32 	%r40, [%rd17];
	cvt.rn.f32.u32 	%f40, %r40;
	add.f32 	%f41, %f39, %f40;
	add.s64 	%rd18, %rd17, %rd6;
	ld.global.nc.u32 	%r41, [%rd18];
	cvt.rn.f32.u32 	%f42, %r41;
	add.f32 	%f43, %f41, %f42;
	add.s64 	%rd19, %rd18, %rd6;
	ld.global.nc.u32 	%r42, [%rd19];
	cvt.rn.f32.u32 	%f44, %r42;
	add.f32 	%f45, %f43, %f44;
	add.s64 	%rd20, %rd19, %rd6;
	ld.global.nc.u32 	%r43, [%rd20];
	cvt.rn.f32.u32 	%f46, %r43;
	add.f32 	%f47, %f45, %f46;
	add.s64 	%rd21, %rd20, %rd6;
	ld.global.nc.u32 	%r44, [%rd21];
	cvt.rn.f32.u32 	%f48, %r44;
	add.f32 	%f84, %f47, %f48;
	add.s32 	%r62, %r62, %r4;
	add.s32 	%r60, %r60, 16;
	setp.ne.s32 	%p4, %r60, 0;
	@%p4 bra 	$L__BB2_4;
$L__BB2_5:
	setp.eq.s32 	%p5, %r3, 0;
	@%p5 bra 	$L__BB2_14;
	and.b32  	%r11, %r22, 7;
	setp.lt.u32 	%p6, %r3, 8;
	@%p6 bra 	$L__BB2_8;
	mul.wide.s32 	%rd22, %r62, 4;
	add.s64 	%rd23, %rd1, %rd22;
	ld.global.nc.u32 	%r45, [%rd23];
	cvt.rn.f32.u32 	%f50, %r45;
	add.f32 	%f51, %f84, %f50;
	mul.wide.s32 	%rd24, %r2, 4;
	add.s64 	%rd25, %rd23, %rd24;
	ld.global.nc.u32 	%r46, [%rd25];
	cvt.rn.f32.u32 	%f52, %r46;
	add.f32 	%f53, %f51, %f52;
	add.s64 	%rd26, %rd25, %rd24;
	ld.global.nc.u32 	%r47, [%rd26];
	cvt.rn.f32.u32 	%f54, %r47;
	add.f32 	%f55, %f53, %f54;
	add.s64 	%rd27, %rd26, %rd24;
	ld.global.nc.u32 	%r48, [%rd27];
	cvt.rn.f32.u32 	%f56, %r48;
	add.f32 	%f57, %f55, %f56;
	add.s64 	%rd28, %rd27, %rd24;
	ld.global.nc.u32 	%r49, [%rd28];
	cvt.rn.f32.u32 	%f58, %r49;
	add.f32 	%f59, %f57, %f58;
	add.s64 	%rd29, %rd28, %rd24;
	ld.global.nc.u32 	%r50, [%rd29];
	cvt.rn.f32.u32 	%f60, %r50;
	add.f32 	%f61, %f59, %f60;
	add.s64 	%rd30, %rd29, %rd24;
	ld.global.nc.u32 	%r51, [%rd30];
	cvt.rn.f32.u32 	%f62, %r51;
	add.f32 	%f63, %f61, %f62;
	add.s64 	%rd31, %rd30, %rd24;
	ld.global.nc.u32 	%r52, [%rd31];
	cvt.rn.f32.u32 	%f64, %r52;
	add.f32 	%f84, %f63, %f64;
	shl.b32 	%r53, %r2, 3;
	add.s32 	%r62, %r53, %r62;
$L__BB2_8:
	setp.eq.s32 	%p7, %r11, 0;
	@%p7 bra 	$L__BB2_14;
	and.b32  	%r14, %r22, 3;
	setp.lt.u32 	%p8, %r11, 4;
	@%p8 bra 	$L__BB2_11;
	mul.wide.s32 	%rd32, %r62, 4;
	add.s64 	%rd33, %rd1, %rd32;
	ld.global.nc.u32 	%r54, [%rd33];
	cvt.rn.f32.u32 	%f66, %r54;
	add.f32 	%f67, %f84, %f66;
	mul.wide.s32 	%rd34, %r2, 4;
	add.s64 	%rd35, %rd33, %rd34;
	ld.global.nc.u32 	%r55, [%rd35];
	cvt.rn.f32.u32 	%f68, %r55;
	add.f32 	%f69, %f67, %f68;
	add.s64 	%rd36, %rd35, %rd34;
	ld.global.nc.u32 	%r56, [%rd36];
	cvt.rn.f32.u32 	%f70, %r56;
	add.f32 	%f71, %f69, %f70;
	add.s64 	%rd37, %rd36, %rd34;
	ld.global.nc.u32 	%r57, [%rd37];
	cvt.rn.f32.u32 	%f72, %r57;
	add.f32 	%f84, %f71, %f72;
	shl.b32 	%r58, %r2, 2;
	add.s32 	%r62, %r58, %r62;
$L__BB2_11:
	setp.eq.s32 	%p9, %r14, 0;
	@%p9 bra 	$L__BB2_14;
	neg.s32 	%r65, %r14;
$L__BB2_13:
	.pragma "nounroll";
	mul.wide.s32 	%rd38, %r62, 4;
	add.s64 	%rd39, %rd1, %rd38;
	ld.global.nc.u32 	%r59, [%rd39];
	cvt.rn.f32.u32 	%f73, %r59;
	add.f32 	%f84, %f84, %f73;
	add.s32 	%r62, %r62, %r2;
	add.s32 	%r65, %r65, 1;
	setp.ne.s32 	%p10, %r65, 0;
	@%p10 bra 	$L__BB2_13;
$L__BB2_14:
	cvt.rn.f32.s32 	%f74, %r22;
	div.rn.f32 	%f75, %f84, %f74;
	cvta.to.global.u64 	%rd40, %rd2;
	mul.wide.s32 	%rd41, %r1, 4;
	add.s64 	%rd42, %rd40, %rd41;
	st.global.f32 	[%rd42], %f75;
$L__BB2_15:
	ret;

}
	// .globl	_Z16to_binary_matrixIfEvPKT_Pjiiiiii
.visible .entry _Z16to_binary_matrixIfEvPKT_Pjiiiiii(
	.param .u64 .ptr .align 1 _Z16to_binary_matrixIfEvPKT_Pjiiiiii_param_0,
	.param .u64 .ptr .align 1 _Z16to_binary_matrixIfEvPKT_Pjiiiiii_param_1,
	.param .u32 _Z16to_binary_matrixIfEvPKT_Pjiiiiii_param_2,
	.param .u32 _Z16to_binary_matrixIfEvPKT_Pjiiiiii_param_3,
	.param .u32 _Z16to_binary_matrixIfEvPKT_Pjiiiiii_param_4,
	.param .u32 _Z16to_binary_matrixIfEvPKT_Pjiiiiii_param_5,
	.param .u32 _Z16to_binary_matrixIfEvPKT_Pjiiiiii_param_6,
	.param .u32 _Z16to_binary_matrixIfEvPKT_Pjiiiiii_param_7
)
{
	.reg .pred 	%p<2>;
	.reg .b32 	%r<9>;
	.reg .b64 	%rd<5>;

	ld.param.u64 	%rd1, [_Z16to_binary_matrixIfEvPKT_Pjiiiiii_param_1];
	ld.param.u32 	%r2, [_Z16to_binary_matrixIfEvPKT_Pjiiiiii_param_3];
	ld.param.u32 	%r3, [_Z16to_binary_matrixIfEvPKT_Pjiiiiii_param_5];
	mov.u32 	%r4, %tid.x;
	mov.u32 	%r5, %ntid.x;
	mov.u32 	%r6, %ctaid.x;
	mad.lo.s32 	%r1, %r5, %r6, %r4;
	mul.lo.s32 	%r7, %r3, %r2;
	setp.ge.s32 	%p1, %r1, %r7;
	@%p1 bra 	$L__BB3_2;
	cvta.to.global.u64 	%rd2, %rd1;
	mul.wide.s32 	%rd3, %r1, 4;
	add.s64 	%rd4, %rd2, %rd3;
	mov.b32 	%r8, -1;
	st.global.u32 	[%rd4], %r8;
$L__BB3_2:
	ret;

}
	// .globl	_Z11zeroPaddingIfEvPT_S1_iiiiii
.visible .entry _Z11zeroPaddingIfEvPT_S1_iiiiii(
	.param .u64 .ptr .align 1 _Z11zeroPaddingIfEvPT_S1_iiiiii_param_0,
	.param .u64 .ptr .align 1 _Z11zeroPaddingIfEvPT_S1_iiiiii_param_1,
	.param .u32 _Z11zeroPaddingIfEvPT_S1_iiiiii_param_2,
	.param .u32 _Z11zeroPaddingIfEvPT_S1_iiiiii_param_3,
	.param .u32 _Z11zeroPaddingIfEvPT_S1_iiiiii_param_4,
	.param .u32 _Z11zeroPaddingIfEvPT_S1_iiiiii_param_5,
	.param .u32 _Z11zeroPaddingIfEvPT_S1_iiiiii_param_6,
	.param .u32 _Z11zeroPaddingIfEvPT_S1_iiiiii_param_7
)
{
	.reg .pred 	%p<6>;
	.reg .b32 	%r<28>;
	.reg .b32 	%f<2>;
	.reg .b64 	%rd<11>;

	ld.param.u64 	%rd2, [_Z11zeroPaddingIfEvPT_S1_iiiiii_param_0];
	ld.param.u64 	%rd3, [_Z11zeroPaddingIfEvPT_S1_iiiiii_param_1];
	ld.param.u32 	%r6, [_Z11zeroPaddingIfEvPT_S1_iiiiii_param_2];
	ld.param.u32 	%r7, [_Z11zeroPaddingIfEvPT_S1_iiiiii_param_3];
	ld.param.u32 	%r4, [_Z11zeroPaddingIfEvPT_S1_iiiiii_param_4];
	ld.param.u32 	%r5, [_Z11zeroPaddingIfEvPT_S1_iiiiii_param_5];
	ld.param.u32 	%r8, [_Z11zeroPaddingIfEvPT_S1_iiiiii_param_6];
	ld.param.u32 	%r9, [_Z11zeroPaddingIfEvPT_S1_iiiiii_param_7];
	cvta.to.global.u64 	%rd1, %rd3;
	mov.u32 	%r10, %tid.x;
	mov.u32 	%r11, %ntid.x;
	mov.u32 	%r12, %ctaid.x;
	mad.lo.s32 	%r1, %r11, %r12, %r10;
	div.s32 	%r13, %r1, %r9;
	mul.lo.s32 	%r14, %r13, %r9;
	sub.s32 	%r15, %r1, %r14;
	add.s32 	%r16, %r6, -1;
	shr.u32 	%r17, %r16, 31;
	add.s32 	%r18, %r16, %r17;
	shr.s32 	%r19, %r18, 1;
	sub.s32 	%r2, %r15, %r19;
	add.s32 	%r20, %r7, -1;
	shr.u32 	%r21, %r20, 31;
	add.s32 	%r22, %r20, %r21;
	shr.s32 	%r23, %r22, 1;
	sub.s32 	%r3, %r13, %r23;
	mul.lo.s32 	%r24, %r9, %r8;
	setp.ge.s32 	%p1, %r1, %r24;
	@%p1 bra 	$L__BB4_5;
	min.s32 	%r25, %r2, %r3;
	setp.lt.s32 	%p2, %r25, 1;
	@%p2 bra 	$L__BB4_4;
	setp.ge.s32 	%p3, %r2, %r5;
	setp.ge.s32 	%p4, %r3, %r4;
	or.pred  	%p5, %p3, %p4;
	@%p5 bra 	$L__BB4_5;
	mad.lo.s32 	%r27, %r3, %r5, %r2;
	cvta.to.global.u64 	%rd6, %rd2;
	mul.wide.u32 	%rd7, %r27, 4;
	add.s64 	%rd8, %rd6, %rd7;
	ld.global.f32 	%f1, [%rd8];
	mul.wide.s32 	%rd9, %r1, 4;
	add.s64 	%rd10, %rd1, %rd9;
	st.global.f32 	[%rd10], %f1;
	bra.uni 	$L__BB4_5;
$L__BB4_4:
	mul.wide.s32 	%rd4, %r1, 4;
	add.s64 	%rd5, %rd1, %rd4;
	mov.b32 	%r26, 0;
	st.global.u32 	[%rd5], %r26;
$L__BB4_5:
	ret;

}
.func  (.param .b64 func_retval0) __internal_accurate_pow(
	.param .b64 __internal_accurate_pow_param_0
)
{
	.reg .pred 	%p<8>;
	.reg .b32 	%r<46>;
	.reg .b32 	%f<3>;
	.reg .b64 	%fd<109>;

	ld.param.f64 	%fd10, [__internal_accurate_pow_param_0];
	mov.f64 	%fd11, 0d4000000000000000;
	{
	.reg .b32 %temp; 
	mov.b64 	{%temp, %r8}, %fd11;
	}
	{
	.reg .b32 %temp; 
	mov.b64 	{%r9, %temp}, %fd11;
	}
	shr.u32 	%r10, %r8, 20;
	setp.lt.u32 	%p1, %r8, 1048576;
	mov.f64 	%fd12, 0d4360000000000000;
	{
	.reg .b32 %temp; 
	mov.b64 	{%temp, %r11}, %fd12;
	}
	{
	.reg .b32 %temp; 
	mov.b64 	{%r12, %temp}, %fd12;
	}
	shr.u32 	%r13, %r11, 20;
	add.s32 	%r14, %r13, -54;
	selp.b32 	%r15, %r12, %r9, %p1;
	selp.b32 	%r16, %r11, %r8, %p1;
	selp.b32 	%r1, %r14, %r10, %p1;
	add.s32 	%r45, %r1, -1023;
	and.b32  	%r17, %r16, -2146435073;
	or.b32  	%r18, %r17, 1072693248;
	mov.b64 	%fd107, {%r15, %r18};
	setp.lt.u32 	%p2, %r18, 1073127583;
	@%p2 bra 	$L__BB5_2;
	{
	.reg .b32 %temp; 
	mov.b64 	{%r19, %temp}, %fd107;
	}
	{
	.reg .b32 %temp; 
	mov.b64 	{%temp, %r20}, %fd107;
	}
	add.s32 	%r21, %r20, -1048576;
	mov.b64 	%fd107, {%r19, %r21};
	add.s32 	%r45, %r1, -1022;
$L__BB5_2:
	add.f64 	%fd13, %fd107, 0dBFF0000000000000;
	add.f64 	%fd14, %fd107, 0d3FF0000000000000;
	rcp.approx.ftz.f64 	%fd15, %fd14;
	neg.f64 	%fd16, %fd14;
	fma.rn.f64 	%fd17, %fd16, %fd15, 0d3FF0000000000000;
	fma.rn.f64 	%fd18, %fd17, %fd17, %fd17;
	fma.rn.f64 	%fd19, %fd18, %fd15, %fd15;
	mul.f64 	%fd20, %fd13, %fd19;
	fma.rn.f64 	%fd21, %fd13, %fd19, %fd20;
	mul.f64 	%fd22, %fd21, %fd21;
	fma.rn.f64 	%fd23, %fd22, 0d3EB0F5FF7D2CAFE2, 0d3ED0F5D241AD3B5A;
	fma.rn.f64 	%fd24, %fd23, %fd22, 0d3EF3B20A75488A3F;
	fma.rn.f64 	%fd25, %fd24, %fd22, 0d3F1745CDE4FAECD5;
	fma.rn.f64 	%fd26, %fd25, %fd22, 0d3F3C71C7258A578B;
	fma.rn.f64 	%fd27, %fd26, %fd22, 0d3F6249249242B910;
	fma.rn.f64 	%fd28, %fd27, %fd22, 0d3F89999999999DFB;
	sub.f64 	%fd29, %fd13, %fd21;
	add.f64 	%fd30, %fd29, %fd29;
	neg.f64 	%fd31, %fd21;
	fma.rn.f64 	%fd32, %fd31, %fd13, %fd30;
	mul.f64 	%fd33, %fd19, %fd32;
	fma.rn.f64 	%fd34, %fd22, %fd28, 0d3FB5555555555555;
	mov.f64 	%fd35, 0d3FB5555555555555;
	sub.f64 	%fd36, %fd35, %fd34;
	fma.rn.f64 	%fd37, %fd22, %fd28, %fd36;
	add.f64 	%fd38, %fd37, 0dBC46A4CB00B9E7B0;
	add.f64 	%fd39, %fd34, %fd38;
	sub.f64 	%fd40, %fd34, %fd39;
	add.f64 	%fd41, %fd38, %fd40;
	mul.rn.f64 	%fd42, %fd21, %fd21;
	neg.f64 	%fd43, %fd42;
	fma.rn.f64 	%fd44, %fd21, %fd21, %fd43;
	{
	.reg .b32 %temp; 
	mov.b64 	{%r22, %temp}, %fd33;
	}
	{
	.reg .b32 %temp; 
	mov.b64 	{%temp, %r23}, %fd33;
	}
	add.s32 	%r24, %r23, 1048576;
	mov.b64 	%fd45, {%r22, %r24};
	fma.rn.f64 	%fd46, %fd21, %fd45, %fd44;
	mul.rn.f64 	%fd47, %fd42, %fd21;
	neg.f64 	%fd48, %fd47;
	fma.rn.f64 	%fd49, %fd42, %fd21, %fd48;
	fma.rn.f64 	%fd50, %fd42, %fd33, %fd49;
	fma.rn.f64 	%fd51, %fd46, %fd21, %fd50;
	mul.rn.f64 	%fd52, %fd39, %fd47;
	neg.f64 	%fd53, %fd52;
	fma.rn.f64 	%fd54, %fd39, %fd47, %fd53;
	fma.rn.f64 	%fd55, %fd39, %fd51, %fd54;
	fma.rn.f64 	%fd56, %fd41, %fd47, %fd55;
	add.f64 	%fd57, %fd52, %fd56;
	sub.f64 	%fd58, %fd52, %fd57;
	add.f64 	%fd59, %fd56, %fd58;
	add.f64 	%fd60, %fd21, %fd57;
	sub.f64 	%fd61, %fd21, %fd60;
	add.f64 	%fd62, %fd57, %fd61;
	add.f64 	%fd63, %fd59, %fd62;
	add.f64 	%fd64, %fd33, %fd63;
	add.f64 	%fd65, %fd60, %fd64;
	sub.f64 	%fd66, %fd60, %fd65;
	add.f64 	%fd67, %fd64, %fd66;
	xor.b32  	%r25, %r45, -2147483648;
	mov.b32 	%r26, 1127219200;
	mov.b64 	%fd68, {%r25, %r26};
	mov.b32 	%r27, -2147483648;
	mov.b64 	%fd69, {%r27, %r26};
	sub.f64 	%fd70, %fd68, %fd69;
	fma.rn.f64 	%fd71, %fd70, 0d3FE62E42FEFA39EF, %fd65;
	fma.rn.f64 	%fd72, %fd70, 0dBFE62E42FEFA39EF, %fd71;
	sub.f64 	%fd73, %fd72, %fd65;
	sub.f64 	%fd74, %fd67, %fd73;
	fma.rn.f64 	%fd75, %fd70, 0d3C7ABC9E3B39803F, %fd74;
	add.f64 	%fd76, %fd71, %fd75;
	sub.f64 	%fd77, %fd71, %fd76;
	add.f64 	%fd78, %fd75, %fd77;
	{
	.reg .b32 %temp; 
	mov.b64 	{%temp, %r28}, %fd10;
	}
	{
	.reg .b32 %temp; 
	mov.b64 	{%r29, %temp}, %fd10;
	}
	shl.b32 	%r30, %r28, 1;
	setp.gt.u32 	%p3, %r30, -33554433;
	and.b32  	%r31, %r28, -15728641;
	selp.b32 	%r32, %r31, %r28, %p3;
	mov.b64 	%fd79, {%r29, %r32};
	mul.rn.f64 	%fd80, %fd76, %fd79;
	neg.f64 	%fd81, %fd80;
	fma.rn.f64 	%fd82, %fd76, %fd79, %fd81;
	fma.rn.f64 	%fd83, %fd78, %fd79, %fd82;
	add.f64 	%fd4, %fd80, %fd83;
	sub.f64 	%fd84, %fd80, %fd4;
	add.f64 	%fd5, %fd83, %fd84;
	fma.rn.f64 	%fd85, %fd4, 0d3FF71547652B82FE, 0d4338000000000000;
	{
	.reg .b32 %temp; 
	mov.b64 	{%r5, %temp}, %fd85;
	}
	mov.f64 	%fd86, 0dC338000000000000;
	add.rn.f64 	%fd87, %fd85, %fd86;
	fma.rn.f64 	%fd88, %fd87, 0dBFE62E42FEFA39EF, %fd4;
	fma.rn.f64 	%fd89, %fd87, 0dBC7ABC9E3B39803F, %fd88;
	fma.rn.f64 	%fd90, %fd89, 0d3E5ADE1569CE2BDF, 0d3E928AF3FCA213EA;
	fma.rn.f64 	%fd91, %fd90, %fd89, 0d3EC71DEE62401315;
	fma.rn.f64 	%fd92, %fd91, %fd89, 0d3EFA01997C89EB71;
	fma.rn.f64 	%fd93, %fd92, %fd89, 0d3F2A01A014761F65;
	fma.rn.f64 	%fd94, %fd93, %fd89, 0d3F56C16C1852B7AF;
	fma.rn.f64 	%fd95, %fd94, %fd89, 0d3F81111111122322;
	fma.rn.f64 	%fd96, %fd95, %fd89, 0d3FA55555555502A1;
	fma.rn.f64 	%fd97, %fd96, %fd89, 0d3FC5555555555511;
	fma.rn.f64 	%fd98, %fd97, %fd89, 0d3FE000000000000B;
	fma.rn.f64 	%fd99, %fd98, %fd89, 0d3FF0000000000000;
	fma.rn.f64 	%fd100, %fd99, %fd89, 0d3FF0000000000000;
	{
	.reg .b32 %temp; 
	mov.b64 	{%r6, %temp}, %fd100;
	}
	{
	.reg .b32 %temp; 
	mov.b64 	{%temp, %r7}, %fd100;
	}
	shl.b32 	%r33, %r5, 20;
	add.s32 	%r34, %r33, %r7;
	mov.b64 	%fd108, {%r6, %r34};
	{
	.reg .b32 %temp; 
	mov.b64 	{%temp, %r35}, %fd4;
	}
	mov.b32 	%f2, %r35;
	abs.f32 	%f1, %f2;
	setp.lt.f32 	%p4, %f1, 0f4086232B;
	@%p4 bra 	$L__BB5_5;
	setp.lt.f64 	%p5, %fd4, 0d0000000000000000;
	add.f64 	%fd101, %fd4, 0d7FF0000000000000;
	selp.f64 	%fd108, 0d0000000000000000, %fd101, %p5;
	setp.geu.f32 	%p6, %f1, 0f40874800;
	@%p6 bra 	$L__BB5_5;
	shr.u32 	%r36, %r5, 31;
	add.s32 	%r37, %r5, %r36;
	shr.s32 	%r38, %r37, 1;
	shl.b32 	%r39, %r38, 20;
	add.s32 	%r40, %r7, %r39;
	mov.b64 	%fd102, {%r6, %r40};
	sub.s32 	%r41, %r5, %r38;
	shl.b32 	%r42, %r41, 20;
	add.s32 	%r43, %r42, 1072693248;
	mov.b32 	%r44, 0;
	mov.b64 	%fd103, {%r44, %r43};
	mul.f64 	%fd108, %fd103, %fd102;
$L__BB5_5:
	abs.f64 	%fd104, %fd108;
	setp.eq.f64 	%p7, %fd104, 0d7FF0000000000000;
	fma.rn.f64 	%fd105, %fd108, %fd5, %fd108;
	selp.f64 	%fd106, %fd108, %fd105, %p7;
	st.param.f64 	[func_retval0], %fd106;
	ret;

}


// ===== COMPILED SASS (sm_100) =====

	.target	sm_100

	.elftype	@"ET_EXEC"


//--------------------- .note.nv.tkinfo           --------------------------
	.section	.note.nv.tkinfo,"",@"SHT_NOTE"
	.sectionflags	@"SHF_NOTE_NV_TKINFO"
	.tkinfo
        /*0018*/ 	.word	0x00000002
        /*0030*/ 	.string	""
        /*0030*/ 	.string	"ptxas"
        /*0030*/ 	.string	"Cuda compilation tools, release 13.0, V13.0.88"
        /*0030*/ 	.string	"Build cuda_13.0.r13.0/compiler.36424714_0"
        /*0030*/ 	.string	"-arch sm_100 -m 64 "



//--------------------- .note.nv.cuinfo           --------------------------
	.section	.note.nv.cuinfo,"",@"SHT_NOTE"
	.sectionflags	@"SHF_NOTE_NV_CUINFO"
        /*0018*/ 	.short	0x0002
        /*001a*/ 	.short	0x0064
        /*001c*/ 	.short	0x0082
	.zero		2


//--------------------- .nv.info                  --------------------------
	.section	.nv.info,"",@"SHT_CUDA_INFO"
	.align	4


	//----- nvinfo : EIATTR_REGCOUNT
	.align		4
        /*0000*/ 	.byte	0x04, 0x2f
        /*0002*/ 	.short	(.L_1 - .L_0)
	.align		4
.L_0:
        /*0004*/ 	.word	index@(_Z12binaryConv2dPKjPjS0_iiiiii)
        /*0008*/ 	.word	0x0000001e


	//----- nvinfo : EIATTR_FRAME_SIZE
	.align		4
.L_1:
        /*000c*/ 	.byte	0x04, 0x11
        /*000e*/ 	.short	(.L_3 - .L_2)
	.align		4
.L_2:
        /*0010*/ 	.word	index@($_Z12binaryConv2dPKjPjS0_iiiiii$__internal_accurate_pow)
        /*0014*/ 	.word	0x00000000


	//----- nvinfo : EIATTR_FRAME_SIZE
	.align		4
.L_3:
        /*0018*/ 	.byte	0x04, 0x11
        /*001a*/ 	.short	(.L_5 - .L_4)
	.align		4
.L_4:
        /*001c*/ 	.word	index@(_Z12binaryConv2dPKjPjS0_iiiiii)
        /*0020*/ 	.word	0x00000000


	//----- nvinfo : EIATTR_REGCOUNT
	.align		4
.L_5:
        /*0024*/ 	.byte	0x04, 0x2f
        /*0026*/ 	.short	(.L_7 - .L_6)
	.align		4
.L_6:
        /*0028*/ 	.word	index@(_Z10binary2intPjiiii)
        /*002c*/ 	.word	0x00000016


	//----- nvinfo : EIATTR_FRAME_SIZE
	.align		4
.L_7:
        /*0030*/ 	.byte	0x04, 0x11
        /*0032*/ 	.short	(.L_9 - .L_8)
	.align		4
.L_8:
        /*0034*/ 	.word	index@(_Z10binary2intPjiiii)
        /*0038*/ 	.word	0x00000000


	//----- nvinfo : EIATTR_REGCOUNT
	.align		4
.L_9:
        /*003c*/ 	.byte	0x04, 0x2f
        /*003e*/ 	.short	(.L_11 - .L_10)
	.align		4
.L_10:
        /*0040*/ 	.word	index@(_Z17kernel_reduce_sumPKjPfiii)
        /*0044*/ 	.word	0x00000020


	//----- nvinfo : EIATTR_FRAME_SIZE
	.align		4
.L_11:
        /*0048*/ 	.byte	0x04, 0x11
        /*004a*/ 	.short	(.L_13 - .L_12)
	.align		4
.L_12:
        /*004c*/ 	.word	index@($__internal_0_$__cuda_sm3x_div_rn_noftz_f32_slowpath)
        /*0050*/ 	.word	0x00000000


	//----- nvinfo : EIATTR_FRAME_SIZE
	.align		4
.L_13:
        /*0054*/ 	.byte	0x04, 0x11
        /*0056*/ 	.short	(.L_15 - .L_14)
	.align		4
.L_14:
        /*0058*/ 	.word	index@(_Z17kernel_reduce_sumPKjPfiii)
        /*005c*/ 	.word	0x00000000


	//----- nvinfo : EIATTR_REGCOUNT
	.align		4
.L_15:
        /*0060*/ 	.byte	0x04, 0x2f
        /*0062*/ 	.short	(.L_17 - .L_16)
	.align		4
.L_16:
        /*0064*/ 	.word	index@(_Z16to_binary_matrixIfEvPKT_Pjiiiiii)
        /*0068*/ 	.word	0x0000000a


	//----- nvinfo : EIATTR_FRAME_SIZE
	.align		4
.L_17:
        /*006c*/ 	.byte	0x04, 0x11
        /*006e*/ 	.short	(.L_19 - .L_18)
	.align		4
.L_18:
        /*0070*/ 	.word	index@(_Z16to_binary_matrixIfEvPKT_Pjiiiiii)
        /*0074*/ 	.word	0x00000000


	//----- nvinfo : EIATTR_REGCOUNT
	.align		4
.L_19:
        /*0078*/ 	.byte	0x04, 0x2f
        /*007a*/ 	.short	(.L_21 - .L_20)
	.align		4
.L_20:
        /*007c*/ 	.word	index@(_Z11zeroPaddingIfEvPT_S1_iiiiii)
        /*0080*/ 	.word	0x0000000c


	//----- nvinfo : EIATTR_FRAME_SIZE
	.align		4
.L_21:
        /*0084*/ 	.byte	0x04, 0x11
        /*0086*/ 	.short	(.L_23 - .L_22)
	.align		4
.L_22:
        /*0088*/ 	.word	index@(_Z11zeroPaddingIfEvPT_S1_iiiiii)
        /*008c*/ 	.word	0x00000000


	//----- nvinfo : EIATTR_MIN_STACK_SIZE
	.align		4
.L_23:
        /*0090*/ 	.byte	0x04, 0x12
        /*0092*/ 	.short	(.L_25 - .L_24)
	.align		4
.L_24:
        /*0094*/ 	.word	index@(_Z11zeroPaddingIfEvPT_S1_iiiiii)
        /*0098*/ 	.word	0x00000000


	//----- nvinfo : EIATTR_MIN_STACK_SIZE
	.align		4
.L_25:
        /*009c*/ 	.byte	0x04, 0x12
        /*009e*/ 	.short	(.L_27 - .L_26)
	.align		4
.L_26:
        /*00a0*/ 	.word	index@(_Z16to_binary_matrixIfEvPKT_Pjiiiiii)
        /*00a4*/ 	.word	0x00000000


	//----- nvinfo : EIATTR_MIN_STACK_SIZE
	.align		4
.L_27:
        /*00a8*/ 	.byte	0x04, 0x12
        /*00aa*/ 	.short	(.L_29 - .L_28)
	.align		4
.L_28:
        /*00ac*/ 	.word	index@(_Z17kernel_reduce_sumPKjPfiii)
        /*00b0*/ 	.word	0x00000000


	//----- nvinfo : EIATTR_MIN_STACK_SIZE
	.align		4
.L_29:
        /*00b4*/ 	.byte	0x04, 0x12
        /*00b6*/ 	.short	(.L_31 - .L_30)
	.align		4
.L_30:
        /*00b8*/ 	.word	index@(_Z10binary2intPjiiii)
        /*00bc*/ 	.word	0x00000000


	//----- nvinfo : EIATTR_MIN_STACK_SIZE
	.align		4
.L_31:
        /*00c0*/ 	.byte	0x04, 0x12
        /*00c2*/ 	.short	(.L_33 - .L_32)
	.align		4
.L_32:
        /*00c4*/ 	.word	index@(_Z12binaryConv2dPKjPjS0_iiiiii)
        /*00c8*/ 	.word	0x00000000
.L_33:


//--------------------- .nv.compat                --------------------------
	.section	.nv.compat,"",@"SHT_CUDA_COMPAT_INFO"
	.align	4
        /*0000*/ 	.byte	0x02, 0x09, 0x00, 0x00, 0x02, 0x02, 0x01, 0x00, 0x02, 0x05, 0x05, 0x00, 0x03, 0x07, 0x01, 0x01
        /*0010*/ 	.byte	0x02, 0x03, 0x00, 0x00, 0x02, 0x06, 0x01, 0x00, 0x04, 0x0b, 0x08, 0x00, 0x01, 0x00, 0x00, 0x00
        /*0020*/ 	.byte	0x00, 0x00, 0x00, 0x00


//--------------------- .nv.info._Z11zeroPaddingIfEvPT_S1_iiiiii --------------------------
	.section	.nv.info._Z11zeroPaddingIfEvPT_S1_iiiiii,"",@"SHT_CUDA_INFO"
	.sectionflags	@""
	.align	4


	//----- nvinfo : EIATTR_CUDA_API_VERSION
	.align		4
        /*0000*/ 	.byte	0x04, 0x37
        /*0002*/ 	.short	(.L_35 - .L_34)
.L_34:
        /*0004*/ 	.word	0x00000082


	//----- nvinfo : EIATTR_KPARAM_INFO
	.align		4
.L_35:
        /*0008*/ 	.byte	0x04, 0x17
        /*000a*/ 	.short	(.L_37 - .L_36)
.L_36:
        /*000c*/ 	.word	0x00000000
        /*0010*/ 	.short	0x0007
        /*0012*/ 	.short	0x0024
        /*0014*/ 	.byte	0x00, 0xf0, 0x11, 0x00


	//----- nvinfo : EIATTR_KPARAM_INFO
	.align		4
.L_37:
        /*0018*/ 	.byte	0x04, 0x17
        /*001a*/ 	.short	(.L_39 - .L_38)
.L_38:
        /*001c*/ 	.word	0x00000000
        /*0020*/ 	.short	0x0006
        /*0022*/ 	.short	0x0020
        /*0024*/ 	.byte	0x00, 0xf0, 0x11, 0x00


	//----- nvinfo : EIATTR_KPARAM_INFO
	.align		4
.L_39:
        /*0028*/ 	.byte	0x04, 0x17
        /*002a*/ 	.short	(.L_41 - .L_40)
.L_40:
        /*002c*/ 	.word	0x00000000
        /*0030*/ 	.short	0x0005
        /*0032*/ 	.short	0x001c
        /*0034*/ 	.byte	0x00, 0xf0, 0x11, 0x00


	//----- nvinfo : EIATTR_KPARAM_INFO
	.align		4
.L_41:
        /*0038*/ 	.byte	0x04, 0x17
        /*003a*/ 	.short	(.L_43 - .L_42)
.L_42:
        /*003c*/ 	.word	0x00000000
        /*0040*/ 	.short	0x0004
        /*0042*/ 	.short	0x0018
        /*0044*/ 	.byte	0x00, 0xf0, 0x11, 0x00


	//----- nvinfo : EIATTR_KPARAM_INFO
	.align		4
.L_43:
        /*0048*/ 	.byte	0x04, 0x17
        /*004a*/ 	.short	(.L_45 - .L_44)
.L_44:
        /*004c*/ 	.word	0x00000000
        /*0050*/ 	.short	0x0003
        /*0052*/ 	.short	0x0014
        /*0054*/ 	.byte	0x00, 0xf0, 0x11, 0x00


	//----- nvinfo : EIATTR_KPARAM_INFO
	.align		4
.L_45:
        /*0058*/ 	.byte	0x04, 0x17
        /*005a*/ 	.short	(.L_47 - .L_46)
.L_46:
        /*005c*/ 	.word	0x00000000
        /*0060*/ 	.short	0x0002
        /*0062*/ 	.short	0x0010
        /*0064*/ 	.byte	0x00, 0xf0, 0x11, 0x00


	//----- nvinfo : EIATTR_KPARAM_INFO
	.align		4
.L_47:
        /*0068*/ 	.byte	0x04, 0x17
        /*006a*/ 	.short	(.L_49 - .L_48)
.L_48:
        /*006c*/ 	.word	0x00000000
        /*0070*/ 	.short	0x0001
        /*0072*/ 	.short	0x0008
        /*0074*/ 	.byte	0x00, 0xf5, 0x21, 0x00


	//----- nvinfo : EIATTR_KPARAM_INFO
	.align		4
.L_49:
        /*0078*/ 	.byte	0x04, 0x17
        /*007a*/ 	.short	(.L_51 - .L_50)
.L_50:
        /*007c*/ 	.word	0x00000000
        /*0080*/ 	.short	0x0000
        /*0082*/ 	.short	0x0000
        /*0084*/ 	.byte	0x00, 0xf5, 0x21, 0x00


	//----- nvinfo : EIATTR_SPARSE_MMA_MASK
	.align		4
.L_51:
        /*0088*/ 	.byte	0x03, 0x50
        /*008a*/ 	.short	0x0000


	//----- nvinfo : EIATTR_MAXREG_COUNT
	.align		4
        /*008c*/ 	.byte	0x03, 0x1b
        /*008e*/ 	.short	0x00ff


	//----- nvinfo : EIATTR_MERCURY_ISA_VERSION
	.align		4
        /*0090*/ 	.byte	0x03, 0x5f
        /*0092*/ 	.short	0x0101


	//----- nvinfo : EIATTR_VRC_CTA_INIT_COUNT
	.align		4
        /*0094*/ 	.byte	0x02, 0x4a
	.zero		1
	.zero		1


	//----- nvinfo : EIATTR_EXIT_INSTR_OFFSETS
	.align		4
        /*0098*/ 	.byte	0x04, 0x1c
        /*009a*/ 	.short	(.L_53 - .L_52)


	//   ....[0]....
.L_52:
        /*009c*/ 	.word	0x000002b0


	//   ....[1]....
        /*00a0*/ 	.word	0x00000330


	//   ....[2]....
        /*00a4*/ 	.word	0x000003b0


	//   ....[3]....
        /*00a8*/ 	.word	0x000003f0


	//----- nvinfo : EIATTR_CRS_STACK_SIZE
	.align		4
.L_53:
        /*00ac*/ 	.byte	0x04, 0x1e
        /*00ae*/ 	.short	(.L_55 - .L_54)
.L_54:
        /*00b0*/ 	.word	0x00000000


	//----- nvinfo : EIATTR_CBANK_PARAM_SIZE
	.align		4
.L_55:
        /*00b4*/ 	.byte	0x03, 0x19
        /*00b6*/ 	.short	0x0028


	//----- nvinfo : EIATTR_PARAM_CBANK
	.align		4
        /*00b8*/ 	.byte	0x04, 0x0a
        /*00ba*/ 	.short	(.L_57 - .L_56)
	.align		4
.L_56:
        /*00bc*/ 	.word	index@(.nv.constant0._Z11zeroPaddingIfEvPT_S1_iiiiii)
        /*00c0*/ 	.short	0x0380
        /*00c2*/ 	.short	0x0028


	//----- nvinfo : EIATTR_SW_WAR
	.align		4
.L_57:
        /*00c4*/ 	.byte	0x04, 0x36
        /*00c6*/ 	.short	(.L_59 - .L_58)
.L_58:
        /*00c8*/ 	.word	0x00000008
.L_59:


//--------------------- .nv.info._Z16to_binary_matrixIfEvPKT_Pjiiiiii --------------------------
	.section	.nv.info._Z16to_binary_matrixIfEvPKT_Pjiiiiii,"",@"SHT_CUDA_INFO"
	.sectionflags	@""
	.align	4


	//----- nvinfo : EIATTR_CUDA_API_VERSION
	.align		4
        /*0000*/ 	.byte	0x04, 0x37
        /*0002*/ 	.short	(.L_61 - .L_60)
.L_60:
        /*0004*/ 	.word	0x00000082


	//----- nvinfo : EIATTR_KPARAM_INFO
	.align		4
.L_61:
        /*0008*/ 	.byte	0x04, 0x17
        /*000a*/ 	.short	(.L_63 - .L_62)
.L_62:
        /*000c*/ 	.word	0x00000000
        /*0010*/ 	.short	0x0007
        /*0012*/ 	.short	0x0024
        /*0014*/ 	.byte	0x00, 0xf0, 0x11, 0x00


	//----- nvinfo : EIATTR_KPARAM_INFO
	.align		4
.L_63:
        /*0018*/ 	.byte	0x04, 0x17
        /*001a*/ 	.short	(.L_65 - .L_64)
.L_64:
        /*001c*/ 	.word	0x00000000
        /*0020*/ 	.short	0x0006
        /*0022*/ 	.short	0x0020
        /*0024*/ 	.byte	0x00, 0xf0, 0x11, 0x00


	//----- nvinfo : EIATTR_KPARAM_INFO
	.align		4
.L_65:
        /*0028*/ 	.byte	0x04, 0x17
        /*002a*/ 	.short	(.L_67 - .L_66)
.L_66:
        /*002c*/ 	.word	0x00000000
        /*0030*/ 	.short	0x0005
        /*0032*/ 	.short	0x001c
        /*0034*/ 	.byte	0x00, 0xf0, 0x11, 0x00


	//----- nvinfo : EIATTR_KPARAM_INFO
	.align		4
.L_67:
        /*0038*/ 	.byte	0x04, 0x17
        /*003a*/ 	.short	(.L_69 - .L_68)
.L_68:
        /*003c*/ 	.word	0x00000000
        /*0040*/ 	.short	0x0004
        /*0042*/ 	.short	0x0018
        /*0044*/ 	.byte	0x00, 0xf0, 0x11, 0x00


	//----- nvinfo : EIATTR_KPARAM_INFO
	.align		4
.L_69:
        /*0048*/ 	.byte	0x04, 0x17
        /*004a*/ 	.short	(.L_71 - .L_70)
.L_70:
        /*004c*/ 	.word	0x00000000
        /*0050*/ 	.short	0x0003
        /*0052*/ 	.short	0x0014
        /*0054*/ 	.byte	0x00, 0xf0, 0x11, 0x00


	//----- nvinfo : EIATTR_KPARAM_INFO
	.align		4
.L_71:
        /*0058*/ 	.byte	0x04, 0x17
        /*005a*/ 	.short	(.L_73 - .L_72)
.L_72:
        /*005c*/ 	.word	0x00000000
        /*0060*/ 	.short	0x0002
        /*0062*/ 	.short	0x0010
        /*0064*/ 	.byte	0x00, 0xf0, 0x11, 0x00


	//----- nvinfo : EIATTR_KPARAM_INFO
	.align		4
.L_73:
        /*0068*/ 	.byte	0x04, 0x17
        /*006a*/ 	.short	(.L_75 - .L_74)
.L_74:
        /*006c*/ 	.word	0x00000000
        /*0070*/ 	.short	0x0001
        /*0072*/ 	.short	0x0008
        /*0074*/ 	.byte	0x00, 0xf5, 0x21, 0x00


	//----- nvinfo : EIATTR_KPARAM_INFO
	.align		4
.L_75:
        /*0078*/ 	.byte	0x04, 0x17
        /*007a*/ 	.short	(.L_77 - .L_76)
.L_76:
        /*007c*/ 	.word	0x00000000
        /*0080*/ 	.short	0x0000
        /*0082*/ 	.short	0x0000
        /*0084*/ 	.byte	0x00, 0xf5, 0x21, 0x00


	//----- nvinfo : EIATTR_SPARSE_MMA_MASK
	.align		4
.L_77:
        /*0088*/ 	.byte	0x03, 0x50
        /*008a*/ 	.short	0x0000


	//----- nvinfo : EIATTR_MAXREG_COUNT
	.align		4
        /*008c*/ 	.byte	0x03, 0x1b
        /*008e*/ 	.short	0x00ff


	//----- nvinfo : EIATTR_MERCURY_ISA_VERSION
	.align		4
        /*0090*/ 	.byte	0x03, 0x5f
        /*0092*/ 	.short	0x0101


	//----- nvinfo : EIATTR_VRC_CTA_INIT_COUNT
	.align		4
        /*0094*/ 	.byte	0x02, 0x4a
	.zero		1
	.zero		1


	//----- nvinfo : EIATTR_EXIT_INSTR_OFFSETS
	.align		4
        /*0098*/ 	.byte	0x04, 0x1c
        /*009a*/ 	.short	(.L_79 - .L_78)


	//   ....[0]....
.L_78:
        /*009c*/ 	.word	0x00000090


	//   ....[1]....
        /*00a0*/ 	.word	0x000000f0


	//----- nvinfo : EIATTR_CBANK_PARAM_SIZE
	.align		4
.L_79:
        /*00a4*/ 	.byte	0x03, 0x19
        /*00a6*/ 	.short	0x0028


	//----- nvinfo : EIATTR_PARAM_CBANK
	.align		4
        /*00a8*/ 	.byte	0x04, 0x0a
        /*00aa*/ 	.short	(.L_81 - .L_80)
	.align		4
.L_80:
        /*00ac*/ 	.word	index@(.nv.constant0._Z16to_binary_matrixIfEvPKT_Pjiiiiii)
        /*00b0*/ 	.short	0x0380
        /*00b2*/ 	.short	0x0028


	//----- nvinfo : EIATTR_SW_WAR
	.align		4
.L_81:
        /*00b4*/ 	.byte	0x04, 0x36
        /*00b6*/ 	.short	(.L_83 - .L_82)
.L_82:
        /*00b8*/ 	.word	0x00000008
.L_83:


//--------------------- .nv.info._Z17kernel_reduce_sumPKjPfiii --------------------------
	.section	.nv.info._Z17kernel_reduce_sumPKjPfiii,"",@"SHT_CUDA_INFO"
	.sectionflags	@""
	.align	4


	//----- nvinfo : EIATTR_CUDA_API_VERSION
	.align		4
        /*0000*/ 	.byte	0x04, 0x37
        /*0002*/ 	.short	(.L_85 - .L_84)
.L_84:
        /*0004*/ 	.word	0x00000082


	//----- nvinfo : EIATTR_KPARAM_INFO
	.align		4
.L_85:
        /*0008*/ 	.byte	0x04, 0x17
        /*000a*/ 	.short	(.L_87 - .L_86)
.L_86:
        /*000c*/ 	.word	0x00000000
        /*0010*/ 	.short	0x0004
        /*0012*/ 	.short	0x0018
        /*0014*/ 	.byte	0x00, 0xf0, 0x11, 0x00


	//----- nvinfo : EIATTR_KPARAM_INFO
	.align		4
.L_87:
        /*0018*/ 	.byte	0x04, 0x17
        /*001a*/ 	.short	(.L_89 - .L_88)
.L_88:
        /*001c*/ 	.word	0x00000000
        /*0020*/ 	.short	0x0003
        /*0022*/ 	.short	0x0014
        /*0024*/ 	.byte	0x00, 0xf0, 0x11, 0x00


	//----- nvinfo : EIATTR_KPARAM_INFO
	.align		4
.L_89:
        /*0028*/ 	.byte	0x04, 0x17
        /*002a*/ 	.short	(.L_91 - .L_90)
.L_90:
        /*002c*/ 	.word	0x00000000
        /*0030*/ 	.short	0x0002
        /*0032*/ 	.short	0x0010
        /*0034*/ 	.byte	0x00, 0xf0, 0x11, 0x00


	//----- nvinfo : EIATTR_KPARAM_INFO
	.align		4
.L_91:
        /*0038*/ 	.byte	0x04, 0x17
        /*003a*/ 	.short	(.L_93 - .L_92)
.L_92:
        /*003c*/ 	.word	0x00000000
        /*0040*/ 	.short	0x0001
        /*0042*/ 	.short	0x0008
        /*0044*/ 	.byte	0x00, 0xf5, 0x21, 0x00


	//----- nvinfo : EIATTR_KPARAM_INFO
	.align		4
.L_93:
        /*0048*/ 	.byte	0x04, 0x17
        /*004a*/ 	.short	(.L_95 - .L_94)
.L_94:
        /*004c*/ 	.word	0x00000000
        /*0050*/ 	.short	0x0000
        /*0052*/ 	.short	0x0000
        /*0054*/ 	.byte	0x00, 0xf5, 0x21, 0x00


	//----- nvinfo : EIATTR_SPARSE_MMA_MASK
	.align		4
.L_95:
        /*0058*/ 	.byte	0x03, 0x50
        /*005a*/ 	.short	0x0000


	//----- nvinfo : EIATTR_MAXREG_COUNT
	.align		4
        /*005c*/ 	.byte	0x03, 0x1b
        /*005e*/ 	.short	0x00ff


	//----- nvinfo : EIATTR_MERCURY_ISA_VERSION
	.align		4
        /*0060*/ 	.byte	0x03, 0x5f
        /*0062*/ 	.short	0x0101


	//----- nvinfo : EIATTR_VRC_CTA_INIT_COUNT
	.align		4
        /*0064*/ 	.byte	0x02, 0x4a
	.zero		1
	.zero		1


	//----- nvinfo : EIATTR_EXIT_INSTR_OFFSETS
	.align		4
        /*0068*/ 	.byte	0x04, 0x1c
        /*006a*/ 	.short	(.L_97 - .L_96)


	//   ....[0]....
.L_96:
        /*006c*/ 	.word	0x00000080


	//   ....[1]....
        /*0070*/ 	.word	0x00000b80


	//----- nvinfo : EIATTR_CRS_STACK_SIZE
	.align		4
.L_97:
        /*0074*/ 	.byte	0x04, 0x1e
        /*0076*/ 	.short	(.L_99 - .L_98)
.L_98:
        /*0078*/ 	.word	0x00000000


	//----- nvinfo : EIATTR_CBANK_PARAM_SIZE
	.align		4
.L_99:
        /*007c*/ 	.byte	0x03, 0x19
        /*007e*/ 	.short	0x001c


	//----- nvinfo : EIATTR_PARAM_CBANK
	.align		4
        /*0080*/ 	.byte	0x04, 0x0a
        /*0082*/ 	.short	(.L_101 - .L_100)
	.align		4
.L_100:
        /*0084*/ 	.word	index@(.nv.constant0._Z17kernel_reduce_sumPKjPfiii)
        /*0088*/ 	.short	0x0380
        /*008a*/ 	.short	0x001c


	//----- nvinfo : EIATTR_SW_WAR
	.align		4
.L_101:
        /*008c*/ 	.byte	0x04, 0x36
        /*008e*/ 	.short	(.L_103 - .L_102)
.L_102:
        /*0090*/ 	.word	0x00000008
.L_103:


//--------------------- .nv.info._Z10binary2intPjiiii --------------------------
	.section	.nv.info._Z10binary2intPjiiii,"",@"SHT_CUDA_INFO"
	.sectionflags	@""
	.align	4


	//----- nvinfo : EIATTR_CUDA_API_VERSION
	.align		4
        /*0000*/ 	.byte	0x04, 0x37
        /*0002*/ 	.short	(.L_105 - .L_104)
.L_104:
        /*0004*/ 	.word	0x00000082


	//----- nvinfo : EIATTR_KPARAM_INFO
	.align		4
.L_105:
        /*0008*/ 	.byte	0x04, 0x17
        /*000a*/ 	.short	(.L_107 - .L_106)
.L_106:
        /*000c*/ 	.word	0x00000000
        /*0010*/ 	.short	0x0004
        /*0012*/ 	.short	0x0014
        /*0014*/ 	.byte	0x00, 0xf0, 0x11, 0x00


	//----- nvinfo : EIATTR_KPARAM_INFO
	.align		4
.L_107:
        /*0018*/ 	.byte	0x04, 0x17
        /*001a*/ 	.short	(.L_109 - .L_108)
.L_108:
        /*001c*/ 	.word	0x00000000
        /*0020*/ 	.short	0x0003
        /*0022*/ 	.short	0x0010
        /*0024*/ 	.byte	0x00, 0xf0, 0x11, 0x00


	//----- nvinfo : EIATTR_KPARAM_INFO
	.align		4
.L_109:
        /*0028*/ 	.byte	0x04, 0x17
        /*002a*/ 	.short	(.L_111 - .L_110)
.L_110:
        /*002c*/ 	.word	0x00000000
        /*0030*/ 	.short	0x0002
        /*0032*/ 	.short	0x000c
        /*0034*/ 	.byte	0x00, 0xf0, 0x11, 0x00


	//----- nvinfo : EIATTR_KPARAM_INFO
	.align		4
.L_111:
        /*0038*/ 	.byte	0x04, 0x17
        /*003a*/ 	.short	(.L_113 - .L_112)
.L_112:
        /*003c*/ 	.word	0x00000000
        /*0040*/ 	.short	0x0001
        /*0042*/ 	.short	0x0008
        /*0044*/ 	.byte	0x00, 0xf0, 0x11, 0x00


	//----- nvinfo : EIATTR_KPARAM_INFO
	.align		4
.L_113:
        /*0048*/ 	.byte	0x04, 0x17
        /*004a*/ 	.short	(.L_115 - .L_114)
.L_114:
        /*004c*/ 	.word	0x00000000
        /*0050*/ 	.short	0x0000
        /*0052*/ 	.short	0x0000
        /*0054*/ 	.byte	0x00, 0xf5, 0x21, 0x00


	//----- nvinfo : EIATTR_SPARSE_MMA_MASK
	.align		4
.L_115:
        /*0058*/ 	.byte	0x03, 0x50
        /*005a*/ 	.short	0x0000


	//----- nvinfo : EIATTR_MAXREG_COUNT
	.align		4
        /*005c*/ 	.byte	0x03, 0x1b
        /*005e*/ 	.short	0x00ff


	//----- nvinfo : EIATTR_MERCURY_ISA_VERSION
	.align		4
        /*0060*/ 	.byte	0x03, 0x5f
        /*0062*/ 	.short	0x0101


	//----- nvinfo : EIATTR_VRC_CTA_INIT_COUNT
	.align		4
        /*0064*/ 	.byte	0x02, 0x4a
	.zero		1
	.zero		1


	//----- nvinfo : EIATTR_EXIT_INSTR_OFFSETS
	.align		4
        /*0068*/ 	.byte	0x04, 0x1c
        /*006a*/ 	.short	(.L_117 - .L_116)


	//   ....[0]....
.L_116:
        /*006c*/ 	.word	0x00000080


	//   ....[1]....
        /*0070*/ 	.word	0x00000af0


	//----- nvinfo : EIATTR_CBANK_PARAM_SIZE
	.align		4
.L_117:
        /*0074*/ 	.byte	0x03, 0x19
        /*0076*/ 	.short	0x0018


	//----- nvinfo : EIATTR_PARAM_CBANK
	.align		4
        /*0078*/ 	.byte	0x04, 0x0a
        /*007a*/ 	.short	(.L_119 - .L_118)
	.align		4
.L_118:
        /*007c*/ 	.word	index@(.nv.constant0._Z10binary2intPjiiii)
        /*0080*/ 	.short	0x0380
        /*0082*/ 	.short	0x0018


	//----- nvinfo : EIATTR_SW_WAR
	.align		4
.L_119:
        /*0084*/ 	.byte	0x04, 0x36
        /*0086*/ 	.short	(.L_121 - .L_120)
.L_120:
        /*0088*/ 	.word	0x00000008
.L_121:


//--------------------- .nv.info._Z12binaryConv2dPKjPjS0_iiiiii --------------------------
	.section	.nv.info._Z12binaryConv2dPKjPjS0_iiiiii,"",@"SHT_CUDA_INFO"
	.sectionflags	@""
	.align	4


	//----- nvinfo : EIATTR_CUDA_API_VERSION
	.align		4
        /*0000*/ 	.byte	0x04, 0x37
        /*0002*/ 	.short	(.L_123 - .L_122)
.L_122:
        /*0004*/ 	.word	0x00000082


	//----- nvinfo : EIATTR_KPARAM_INFO
	.align		4
.L_123:
        /*0008*/ 	.byte	0x04, 0x17
        /*000a*/ 	.short	(.L_125 - .L_124)
.L_124:
        /*000c*/ 	.word	0x00000000
        /*0010*/ 	.short	0x0008
        /*0012*/ 	.short	0x002c
        /*0014*/ 	.byte	0x00, 0xf0, 0x11, 0x00


	//----- nvinfo : EIATTR_KPARAM_INFO
	.align		4
.L_125:
        /*0018*/ 	.byte	0x04, 0x17
        /*001a*/ 	.short	(.L_127 - .L_126)
.L_126:
        /*001c*/ 	.word	0x00000000
        /*0020*/ 	.short	0x0007
        /*0022*/ 	.short	0x0028
        /*0024*/ 	.byte	0x00, 0xf0, 0x11, 0x00


	//----- nvinfo : EIATTR_KPARAM_INFO
	.align		4
.L_127:
        /*0028*/ 	.byte	0x04, 0x17
        /*002a*/ 	.short	(.L_129 - .L_128)
.L_128:
        /*002c*/ 	.word	0x00000000
        /*0030*/ 	.short	0x0006
        /*0032*/ 	.short	0x0024
        /*0034*/ 	.byte	0x00, 0xf0, 0x11, 0x00


	//----- nvinfo : EIATTR_KPARAM_INFO
	.align		4
.L_129:
        /*0038*/ 	.byte	0x04, 0x17
        /*003a*/ 	.short	(.L_131 - .L_130)
.L_130:
        /*003c*/ 	.word	0x00000000
        /*0040*/ 	.short	0x0005
        /*0042*/ 	.short	0x0020
        /*0044*/ 	.byte	0x00, 0xf0, 0x11, 0x00


	//----- nvinfo : EIATTR_KPARAM_INFO
	.align		4
.L_131:
        /*0048*/ 	.byte	0x04, 0x17
        /*004a*/ 	.short	(.L_133 - .L_132)
.L_132:
        /*004c*/ 	.word	0x00000000
        /*0050*/ 	.short	0x0004
        /*0052*/ 	.short	0x001c
        /*0054*/ 	.byte	0x00, 0xf0, 0x11, 0x00


	//----- nvinfo : EIATTR_KPARAM_INFO
	.align		4
.L_133:
        /*0058*/ 	.byte	0x04, 0x17
        /*005a*/ 	.short	(.L_135 - .L_134)
.L_134:
        /*005c*/ 	.word	0x00000000
        /*0060*/ 	.short	0x0003
        /*0062*/ 	.short	0x0018
        /*0064*/ 	.byte	0x00, 0xf0, 0x11, 0x00


	//----- nvinfo : EIATTR_KPARAM_INFO
	.align		4
.L_135:
        /*0068*/ 	.byte	0x04, 0x17
        /*006a*/ 	.short	(.L_137 - .L_136)
.L_136:
        /*006c*/ 	.word	0x00000000
        /*0070*/ 	.short	0x0002
        /*0072*/ 	.short	0x0010
        /*0074*/ 	.byte	0x00, 0xf5, 0x21, 0x00


	//----- nvinfo : EIATTR_KPARAM_INFO
	.align		4
.L_137:
        /*0078*/ 	.byte	0x04, 0x17
        /*007a*/ 	.short	(.L_139 - .L_138)
.L_138:
        /*007c*/ 	.word	0x00000000
        /*0080*/ 	.short	0x0001
        /*0082*/ 	.short	0x0008
        /*0084*/ 	.byte	0x00, 0xf5, 0x21, 0x00


	//----- nvinfo : EIATTR_KPARAM_INFO
	.align		4
.L_139:
        /*0088*/ 	.byte	0x04, 0x17
        /*008a*/ 	.short	(.L_141 - .L_140)
.L_140:
        /*008c*/ 	.word	0x00000000
        /*0090*/ 	.short	0x0000
        /*0092*/ 	.short	0x0000
        /*0094*/ 	.byte	0x00, 0xf5, 0x21, 0x00


	//----- nvinfo : EIATTR_SPARSE_MMA_MASK
	.align		4
.L_141:
        /*0098*/ 	.byte	0x03, 0x50
        /*009a*/ 	.short	0x0000


	//----- nvinfo : EIATTR_MAXREG_COUNT
	.align		4
        /*009c*/ 	.byte	0x03, 0x1b
        /*009e*/ 	.short	0x00ff


	//----- nvinfo : EIATTR_MERCURY_ISA_VERSION
	.align		4
        /*00a0*/ 	.byte	0x03, 0x5f
        /*00a2*/ 	.short	0x0101


	//----- nvinfo : EIATTR_VRC_CTA_INIT_COUNT
	.align		4
        /*00a4*/ 	.byte	0x02, 0x4a
	.zero		1
	.zero		1


	//----- nvinfo : EIATTR_EXIT_INSTR_OFFSETS
	.align		4
        /*00a8*/ 	.byte	0x04, 0x1c
        /*00aa*/ 	.short	(.L_143 - .L_142)


	//   ....[0]....
.L_142:
        /*00ac*/ 	.word	0x00000090


	//   ....[1]....
        /*00b0*/ 	.word	0x00000530


	//   ....[2]....
        /*00b4*/ 	.word	0x00000ac0


	//----- nvinfo : EIATTR_CRS_STACK_SIZE
	.align		4
.L_143:
        /*00b8*/ 	.byte	0x04, 0x1e
        /*00ba*/ 	.short	(.L_145 - .L_144)
.L_144:
        /*00bc*/ 	.word	0x00000000


	//----- nvinfo : EIATTR_CBANK_PARAM_SIZE
	.align		4
.L_145:
        /*00c0*/ 	.byte	0x03, 0x19
        /*00c2*/ 	.short	0x0030


	//----- nvinfo : EIATTR_PARAM_CBANK
	.align		4
        /*00c4*/ 	.byte	0x04, 0x0a
        /*00c6*/ 	.short	(.L_147 - .L_146)
	.align		4
.L_146:
        /*00c8*/ 	.word	index@(.nv.constant0._Z12binaryConv2dPKjPjS0_iiiiii)
        /*00cc*/ 	.short	0x0380
        /*00ce*/ 	.short	0x0030


	//----- nvinfo : EIATTR_SW_WAR
	.align		4
.L_147:
        /*00d0*/ 	.byte	0x04, 0x36
        /*00d2*/ 	.short	(.L_149 - .L_148)
.L_148:
        /*00d4*/ 	.word	0x00000008
.L_149:


//--------------------- .nv.callgraph             --------------------------
	.section	.nv.callgraph,"",@"SHT_CUDA_CALLGRAPH"
	.align	4
	.sectionentsize	8
	.align		4
        /*0000*/ 	.word	0x00000000
	.align		4
        /*0004*/ 	.word	0xffffffff
	.align		4
        /*0008*/ 	.word	0x00000000
	.align		4
        /*000c*/ 	.word	0xfffffffe
	.align		4
        /*0010*/ 	.word	0x00000000
	.align		4
        /*0014*/ 	.word	0xfffffffd
	.align		4
        /*0018*/ 	.word	0x00000000
	.align		4
        /*001c*/ 	.word	0xfffffffc


//--------------------- .text._Z11zeroPaddingIfEvPT_S1_iiiiii --------------------------
	.section	.text._Z11zeroPaddingIfEvPT_S1_iiiiii,"ax",@progbits
	.align	128
        .global         _Z11zeroPaddingIfEvPT_S1_iiiiii
        .type           _Z11zeroPaddingIfEvPT_S1_iiiiii,@function
        .size           _Z11zeroPaddingIfEvPT_S1_iiiiii,(.L_x_45 - _Z11zeroPaddingIfEvPT_S1_iiiiii)
        .other          _Z11zeroPaddingIfEvPT_S1_iiiiii,@"STO_CUDA_ENTRY STV_DEFAULT"
_Z11zeroPaddingIfEvPT_S1_iiiiii:
.text._Z11zeroPaddingIfEvPT_S1_iiiiii:
[----:B------:R-:W-:Y:S08]  /*0000*/  LDC R1, c[0x0][0x37c] ;  /* 0x0000df00ff017b82 */ /* 0x000ff00000000800 */
[----:B------:R-:W0:Y:S01]  /*0010*/  LDC R9, c[0x0][0x3a4] ;  /* 0x0000e900ff097b82 */ /* 0x000e220000000800 */
[----:B------:R-:W1:Y:S01]  /*0020*/  S2R R0, SR_TID.X ;  /* 0x0000000000007919 */ /* 0x000e620000002100 */
[----:B------:R-:W1:Y:S01]  /*0030*/  LDCU UR4, c[0x0][0x360] ;  /* 0x00006c00ff0477ac */ /* 0x000e620008000800 */
[----:B------:R-:W1:Y:S01]  /*0040*/  S2R R5, SR_CTAID.X ;  /* 0x0000000000057919 */ /* 0x000e620000002500 */
[----:B------:R-:W2:Y:S01]  /*0050*/  LDCU UR6, c[0x0][0x3a0] ;  /* 0x00007400ff0677ac */ /* 0x000ea20008000800 */
[----:B0-----:R-:W-:-:S04]  /*0060*/  IABS R7, R9 ;  /* 0x0000000900077213 */ /* 0x001fc80000000000 */
[----:B------:R-:W0:Y:S01]  /*0070*/  I2F.RP R4, R7 ;  /* 0x0000000700047306 */ /* 0x000e220000209400 */
[----:B-1----:R-:W-:Y:S01]  /*0080*/  IMAD R0, R5, UR4, R0 ;  /* 0x0000000405007c24 */ /* 0x002fe2000f8e0200 */
[----:B------:R-:W1:Y:S06]  /*0090*/  LDCU.64 UR4, c[0x0][0x390] ;  /* 0x00007200ff0477ac */ /* 0x000e6c0008000a00 */
[----:B0-----:R-:W0:Y:S01]  /*00a0*/  MUFU.RCP R4, R4 ;  /* 0x0000000400047308 */ /* 0x001e220000001000 */
[----:B-1----:R-:W-:Y:S02]  /*00b0*/  UIADD3 UR4, UPT, UPT, UR4, -0x1, URZ ;  /* 0xffffffff04047890 */ /* 0x002fe4000fffe0ff */
[----:B------:R-:W-:Y:S01]  /*00c0*/  UIADD3 UR5, UPT, UPT, UR5, -0x1, URZ ;  /* 0xffffffff05057890 */ /* 0x000fe2000fffe0ff */
[----:B0-----:R-:W-:Y:S01]  /*00d0*/  VIADD R2, R4, 0xffffffe ;  /* 0x0ffffffe04027836 */ /* 0x001fe20000000000 */
[----:B------:R-:W-:Y:S01]  /*00e0*/  IABS R4, R0 ;  /* 0x0000000000047213 */ /* 0x000fe20000000000 */
[----:B------:R-:W-:-:S02]  /*00f0*/  ULEA.HI UR4, UR4, UR4, URZ, 0x1 ;  /* 0x0000000404047291 */ /* 0x000fc4000f8f08ff */
[----:B------:R0:W1:Y:S01]  /*0100*/  F2I.FTZ.U32.TRUNC.NTZ R3, R2 ;  /* 0x0000000200037305 */ /* 0x000062000021f000 */
[----:B------:R-:W-:Y:S02]  /*0110*/  ULEA.HI UR5, UR5, UR5, URZ, 0x1 ;  /* 0x0000000505057291 */ /* 0x000fe4000f8f08ff */
[----:B------:R-:W-:Y:S02]  /*0120*/  USHF.R.S32.HI UR4, URZ, 0x1, UR4 ;  /* 0x00000001ff047899 */ /* 0x000fe40008011404 */
[----:B------:R-:W-:Y:S01]  /*0130*/  USHF.R.S32.HI UR5, URZ, 0x1, UR5 ;  /* 0x00000001ff057899 */ /* 0x000fe20008011405 */
[----:B0-----:R-:W-:Y:S01]  /*0140*/  IMAD.MOV.U32 R2, RZ, RZ, RZ ;  /* 0x000000ffff027224 */ /* 0x001fe200078e00ff */
[----:B-1----:R-:W-:-:S05]  /*0150*/  IADD3 R6, PT, PT, RZ, -R3, RZ ;  /* 0x80000003ff067210 */ /* 0x002fca0007ffe0ff */
[----:B------:R-:W-:-:S04]  /*0160*/  IMAD R5, R6, R7, RZ ;  /* 0x0000000706057224 */ /* 0x000fc800078e02ff */
[----:B------:R-:W-:-:S04]  /*0170*/  IMAD.HI.U32 R3, R3, R5, R2 ;  /* 0x0000000503037227 */ /* 0x000fc800078e0002 */
[----:B--2---:R-:W-:Y:S02]  /*0180*/  IMAD R5, R9, UR6, RZ ;  /* 0x0000000609057c24 */ /* 0x004fe4000f8e02ff */
[----:B------:R-:W-:-:S05]  /*0190*/  IMAD.HI.U32 R3, R3, R4, RZ ;  /* 0x0000000403037227 */ /* 0x000fca00078e00ff */
[----:B------:R-:W-:-:S05]  /*01a0*/  IADD3 R2, PT, PT, -R3, RZ, RZ ;  /* 0x000000ff03027210 */ /* 0x000fca0007ffe1ff */
[----:B------:R-:W-:-:S05]  /*01b0*/  IMAD R2, R7, R2, R4 ;  /* 0x0000000207027224 */ /* 0x000fca00078e0204 */
[----:B------:R-:W-:-:S13]  /*01c0*/  ISETP.GT.U32.AND P2, PT, R7, R2, PT ;  /* 0x000000020700720c */ /* 0x000fda0003f44070 */
[----:B------:R-:W-:Y:S01]  /*01d0*/  @!P2 IMAD.IADD R2, R2, 0x1, -R7 ;  /* 0x000000010202a824 */ /* 0x000fe200078e0a07 */
[----:B------:R-:W-:Y:S02]  /*01e0*/  @!P2 IADD3 R3, PT, PT, R3, 0x1, RZ ;  /* 0x000000010303a810 */ /* 0x000fe40007ffe0ff */
[----:B------:R-:W-:Y:S02]  /*01f0*/  ISETP.NE.AND P2, PT, R9, RZ, PT ;  /* 0x000000ff0900720c */ /* 0x000fe40003f45270 */
[----:B------:R-:W-:Y:S02]  /*0200*/  ISETP.GE.U32.AND P0, PT, R2, R7, PT ;  /* 0x000000070200720c */ /* 0x000fe40003f06070 */
[----:B------:R-:W-:-:S04]  /*0210*/  LOP3.LUT R2, R0, R9, RZ, 0x3c, !PT ;  /* 0x0000000900027212 */ /* 0x000fc800078e3cff */
[----:B------:R-:W-:-:S07]  /*0220*/  ISETP.GE.AND P1, PT, R2, RZ, PT ;  /* 0x000000ff0200720c */ /* 0x000fce0003f26270 */
[----:B------:R-:W-:Y:S01]  /*0230*/  @P0 VIADD R3, R3, 0x1 ;  /* 0x0000000103030836 */ /* 0x000fe20000000000 */
[----:B------:R-:W-:-:S05]  /*0240*/  ISETP.GE.AND P0, PT, R0, R5, PT ;  /* 0x000000050000720c */ /* 0x000fca0003f06270 */
[----:B------:R-:W-:Y:S02]  /*0250*/  @!P1 IADD3 R3, PT, PT, -R3, RZ, RZ ;  /* 0x000000ff03039210 */ /* 0x000fe40007ffe1ff */
[----:B------:R-:W-:-:S04]  /*0260*/  @!P2 LOP3.LUT R3, RZ, R9, RZ, 0x33, !PT ;  /* 0x00000009ff03a212 */ /* 0x000fc800078e33ff */
[----:B------:R-:W-:Y:S01]  /*0270*/  IADD3 R7, PT, PT, R3, -UR5, RZ ;  /* 0x8000000503077c10 */ /* 0x000fe2000fffe0ff */
[----:B------:R-:W-:-:S04]  /*0280*/  IMAD.MOV R2, RZ, RZ, -R3 ;  /* 0x000000ffff027224 */ /* 0x000fc800078e0a03 */
[----:B------:R-:W-:-:S04]  /*0290*/  IMAD R2, R9, R2, R0 ;  /* 0x0000000209027224 */ /* 0x000fc800078e0200 */
[----:B------:R-:W-:Y:S01]  /*02a0*/  VIADD R6, R2, -UR4 ;  /* 0x8000000402067c36 */ /* 0x000fe20008000000 */
[----:B------:R-:W-:Y:S06]  /*02b0*/  @P0 EXIT ;  /* 0x000000000000094d */ /* 0x000fec0003800000 */
[----:B------:R-:W-:Y:S01]  /*02c0*/  VIMNMX R2, PT, PT, R6, R7, PT ;  /* 0x0000000706027248 */ /* 0x000fe20003fe0100 */
[----:B------:R-:W0:Y:S03]  /*02d0*/  LDCU.64 UR4, c[0x0][0x358] ;  /* 0x00006b00ff0477ac */ /* 0x000e260008000a00 */
[----:B------:R-:W-:-:S13]  /*02e0*/  ISETP.GE.AND P0, PT, R2, 0x1, PT ;  /* 0x000000010200780c */ /* 0x000fda0003f06270 */
[----:B------:R-:W-:Y:S05]  /*02f0*/  @!P0 BRA `(.L_x_0) ;  /* 0x0000000000308947 */ /* 0x000fea0003800000 */
[----:B------:R-:W1:Y:S02]  /*0300*/  LDC.64 R4, c[0x0][0x398] ;  /* 0x0000e600ff047b82 */ /* 0x000e640000000a00 */
[----:B-1----:R-:W-:-:S04]  /*0310*/  ISETP.GE.AND P0, PT, R7, R4, PT ;  /* 0x000000040700720c */ /* 0x002fc80003f06270 */
[----:B------:R-:W-:-:S13]  /*0320*/  ISETP.GE.OR P0, PT, R6, R5, P0 ;  /* 0x000000050600720c */ /* 0x000fda0000706670 */
[----:B0-----:R-:W-:Y:S05]  /*0330*/  @P0 EXIT ;  /* 0x000000000000094d */ /* 0x001fea0003800000 */
[----:B------:R-:W0:Y:S01]  /*0340*/  LDC.64 R2, c[0x0][0x380] ;  /* 0x0000e000ff027b82 */ /* 0x000e220000000a00 */
[----:B------:R-:W-:-:S04]  /*0350*/  IMAD R5, R7, R5, R6 ;  /* 0x0000000507057224 */ /* 0x000fc800078e0206 */
[----:B0-----:R-:W-:-:S03]  /*0360*/  IMAD.WIDE.U32 R2, R5, 0x4, R2 ;  /* 0x0000000405027825 */ /* 0x001fc600078e0002 */
[----:B------:R-:W0:Y:S03]  /*0370*/  LDC.64 R4, c[0x0][0x388] ;  /* 0x0000e200ff047b82 */ /* 0x000e260000000a00 */
[----:B------:R-:W2:Y:S01]  /*0380*/  LDG.E R3, desc[UR4][R2.64] ;  /* 0x0000000402037981 */ /* 0x000ea2000c1e1900 */
[----:B0-----:R-:W-:-:S05]  /*0390*/  IMAD.WIDE R4, R0, 0x4, R4 ;  /* 0x0000000400047825 */ /* 0x001fca00078e0204 */
[----:B--2---:R-:W-:Y:S01]  /*03a0*/  STG.E desc[UR4][R4.64], R3 ;  /* 0x0000000304007986 */ /* 0x004fe2000c101904 */
[----:B------:R-:W-:Y:S05]  /*03b0*/  EXIT ;  /* 0x000000000000794d */ /* 0x000fea0003800000 */
.L_x_0:
[----:B------:R-:W1:Y:S02]  /*03c0*/  LDC.64 R2, c[0x0][0x388] ;  /* 0x0000e200ff027b82 */ /* 0x000e640000000a00 */
[----:B-1----:R-:W-:-:S05]  /*03d0*/  IMAD.WIDE R2, R0, 0x4, R2 ;  /* 0x0000000400027825 */ /* 0x002fca00078e0202 */
[----:B0-----:R-:W-:Y:S01]  /*03e0*/  STG.E desc[UR4][R2.64], RZ ;  /* 0x000000ff02007986 */ /* 0x001fe2000c101904 */
[----:B------:R-:W-:Y:S05]  /*03f0*/  EXIT ;  /* 0x000000000000794d */ /* 0x000fea0003800000 */
.L_x_1:
[----:B------:R-:W-:-:S00]  /*0400*/  BRA `(.L_x_1) ;  /* 0xfffffffc00fc7947 */ /* 0x000fc0000383ffff */
[----:B------:R-:W-:-:S00]  /*0410*/  NOP ;  /* 0x0000000000007918 */ /* 0x000fc00000000000 */
        /* <DEDUP_REMOVED lines=14> */
.L_x_45:


//--------------------- .text._Z16to_binary_matrixIfEvPKT_Pjiiiiii --------------------------
	.section	.text._Z16to_binary_matrixIfEvPKT_Pjiiiiii,"ax",@progbits
	.align	128
        .global         _Z16to_binary_matrixIfEvPKT_Pjiiiiii
        .type           _Z16to_binary_matrixIfEvPKT_Pjiiiiii,@function
        .size           _Z16to_binary_matrixIfEvPKT_Pjiiiiii,(.L_x_46 - _Z16to_binary_matrixIfEvPKT_Pjiiiiii)
        .other          _Z16to_binary_matrixIfEvPKT_Pjiiiiii,@"STO_CUDA_ENTRY STV_DEFAULT"
_Z16to_binary_matrixIfEvPKT_Pjiiiiii:
.text._Z16to_binary_matrixIfEvPKT_Pjiiiiii:
[----:B------:R-:W-:Y:S01]  /*0000*/  LDC R1, c[0x0][0x37c] ;  /* 0x0000df00ff017b82 */ /* 0x000fe20000000800 */
[----:B------:R-:W0:Y:S01]  /*0010*/  S2R R5, SR_TID.X ;  /* 0x0000000000057919 */ /* 0x000e220000002100 */
[----:B------:R-:W1:Y:S01]  /*0020*/  LDCU UR4, c[0x0][0x39c] ;  /* 0x00007380ff0477ac */ /* 0x000e620008000800 */
[----:B------:R-:W0:Y:S01]  /*0030*/  S2R R0, SR_CTAID.X ;  /* 0x0000000000007919 */ /* 0x000e220000002500 */
[----:B------:R-:W1:Y:S01]  /*0040*/  LDCU UR5, c[0x0][0x394] ;  /* 0x00007280ff0577ac */ /* 0x000e620008000800 */
[----:B------:R-:W0:Y:S01]  /*0050*/  LDCU UR6, c[0x0][0x360] ;  /* 0x00006c00ff0677ac */ /* 0x000e220008000800 */
[----:B-1----:R-:W-:Y:S01]  /*0060*/  UIMAD UR4, UR4, UR5, URZ ;  /* 0x00000005040472a4 */ /* 0x002fe2000f8e02ff */
[----:B0-----:R-:W-:-:S05]  /*0070*/  IMAD R5, R0, UR6, R5 ;  /* 0x0000000600057c24 */ /* 0x001fca000f8e0205 */
[----:B------:R-:W-:-:S13]  /*0080*/  ISETP.GE.AND P0, PT, R5, UR4, PT ;  /* 0x0000000405007c0c */ /* 0x000fda000bf06270 */
[----:B------:R-:W-:Y:S05]  /*0090*/  @P0 EXIT ;  /* 0x000000000000094d */ /* 0x000fea0003800000 */
[----:B------:R-:W0:Y:S01]  /*00a0*/  LDC.64 R2, c[0x0][0x388] ;  /* 0x0000e200ff027b82 */ /* 0x000e220000000a00 */
[----:B------:R-:W1:Y:S01]  /*00b0*/  LDCU.64 UR4, c[0x0][0x358] ;  /* 0x00006b00ff0477ac */ /* 0x000e620008000a00 */
[----:B------:R-:W-:Y:S01]  /*00c0*/  MOV R7, 0xffffffff ;  /* 0xffffffff00077802 */ /* 0x000fe20000000f00 */
[----:B0-----:R-:W-:-:S05]  /*00d0*/  IMAD.WIDE R2, R5, 0x4, R2 ;  /* 0x0000000405027825 */ /* 0x001fca00078e0202 */
[----:B-1----:R-:W-:Y:S01]  /*00e0*/  STG.E desc[UR4][R2.64], R7 ;  /* 0x0000000702007986 */ /* 0x002fe2000c101904 */
[----:B------:R-:W-:Y:S05]  /*00f0*/  EXIT ;  /* 0x000000000000794d */ /* 0x000fea0003800000 */
.L_x_2:
        /* <DEDUP_REMOVED lines=16> */
.L_x_46:


//--------------------- .text._Z17kernel_reduce_sumPKjPfiii --------------------------
	.section	.text._Z17kernel_reduce_sumPKjPfiii,"ax",@progbits
	.align	128
        .global         _Z17kernel_reduce_sumPKjPfiii
        .type           _Z17kernel_reduce_sumPKjPfiii,@function
        .size           _Z17kernel_reduce_sumPKjPfiii,(.L_x_43 - _Z17kernel_reduce_sumPKjPfiii)
        .other          _Z17kernel_reduce_sumPKjPfiii,@"STO_CUDA_ENTRY STV_DEFAULT"
_Z17kernel_reduce_sumPKjPfiii:
.text._Z17kernel_reduce_sumPKjPfiii:
[----:B------:R-:W-:Y:S01]  /*0000*/  LDC R1, c[0x0][0x37c] ;  /* 0x0000df00ff017b82 */ /* 0x000fe20000000800 */
[----:B------:R-:W0:Y:S07]  /*0010*/  S2R R14, SR_TID.X ;  /* 0x00000000000e7919 */ /* 0x000e2e0000002100 */
[----:B------:R-:W1:Y:S01]  /*0020*/  LDC.64 R18, c[0x0][0x390] ;  /* 0x0000e400ff127b82 */ /* 0x000e620000000a00 */
[----:B------:R-:W0:Y:S01]  /*0030*/  LDCU UR4, c[0x0][0x360] ;  /* 0x00006c00ff0477ac */ /* 0x000e220008000800 */
[----:B------:R-:W0:Y:S01]  /*0040*/  S2R R3, SR_CTAID.X ;  /* 0x0000000000037919 */ /* 0x000e220000002500 */
[----:B-1----:R-:W-:-:S02]  /*0050*/  IMAD R19, R19, R18, RZ ;  /* 0x0000001213137224 */ /* 0x002fc400078e02ff */
[----:B0-----:R-:W-:-:S05]  /*0060*/  IMAD R14, R3, UR4, R14 ;  /* 0x00000004030e7c24 */ /* 0x001fca000f8e020e */
[----:B------:R-:W-:-:S13]  /*0070*/  ISETP.GE.AND P0, PT, R14, R19, PT ;  /* 0x000000130e00720c */ /* 0x000fda0003f06270 */
[----:B------:R-:W-:Y:S05]  /*0080*/  @P0 EXIT ;  /* 0x000000000000094d */ /* 0x000fea0003800000 */
[----:B------:R-:W0:Y:S01]  /*0090*/  LDCU UR7, c[0x0][0x398] ;  /* 0x00007300ff0777ac */ /* 0x000e220008000800 */
[----:B------:R-:W-:Y:S01]  /*00a0*/  HFMA2 R15, -RZ, RZ, 0, 0 ;  /* 0x00000000ff0f7431 */ /* 0x000fe200000001ff */
[----:B------:R-:W1:Y:S01]  /*00b0*/  LDCU.64 UR8, c[0x0][0x358] ;  /* 0x00006b00ff0877ac */ /* 0x000e620008000a00 */
[----:B0-----:R-:W-:-:S09]  /*00c0*/  UISETP.GE.AND UP0, UPT, UR7, 0x1, UPT ;  /* 0x000000010700788c */ /* 0x001fd2000bf06270 */
[----:B-1----:R-:W-:Y:S05]  /*00d0*/  BRA.U !UP0, `(.L_x_3) ;  /* 0x0000000908607547 */ /* 0x002fea000b800000 */
[----:B------:R-:W-:Y:S01]  /*00e0*/  UISETP.GE.U32.AND UP1, UPT, UR7, 0x10, UPT ;  /* 0x000000100700788c */ /* 0x000fe2000bf26070 */
[----:B------:R-:W-:Y:S01]  /*00f0*/  IMAD.MOV.U32 R15, RZ, RZ, RZ ;  /* 0x000000ffff0f7224 */ /* 0x000fe200078e00ff */
[----:B------:R-:W-:Y:S01]  /*0100*/  ULOP3.LUT UR5, UR7, 0xf, URZ, 0xc0, !UPT ;  /* 0x0000000f07057892 */ /* 0x000fe2000f8ec0ff */
[----:B------:R-:W-:-:S03]  /*0110*/  MOV R0, R14 ;  /* 0x0000000e00007202 */ /* 0x000fc60000000f00 */
[----:B------:R-:W-:-:S03]  /*0120*/  UISETP.NE.AND UP0, UPT, UR5, URZ, UPT ;  /* 0x000000ff0500728c */ /* 0x000fc6000bf05270 */
[----:B------:R-:W-:Y:S08]  /*0130*/  BRA.U !UP1, `(.L_x_4) ;  /* 0x0000000509247547 */ /* 0x000ff0000b800000 */
[----:B------:R-:W-:Y:S01]  /*0140*/  ULOP3.LUT UR4, UR7, 0x7ffffff0, URZ, 0xc0, !UPT ;  /* 0x7ffffff007047892 */ /* 0x000fe2000f8ec0ff */
[----:B------:R-:W-:Y:S01]  /*0150*/  IMAD.MOV.U32 R15, RZ, RZ, RZ ;  /* 0x000000ffff0f7224 */ /* 0x000fe200078e00ff */
[----:B------:R-:W-:Y:S02]  /*0160*/  MOV R0, R14 ;  /* 0x0000000e00007202 */ /* 0x000fe40000000f00 */
[----:B------:R-:W-:-:S12]  /*0170*/  UIADD3 UR4, UPT, UPT, -UR4, URZ, URZ ;  /* 0x000000ff04047290 */ /* 0x000fd8000fffe1ff */
.L_x_5:
[----:B------:R-:W0:Y:S02]  /*0180*/  LDC.64 R4, c[0x0][0x380] ;  /* 0x0000e000ff047b82 */ /* 0x000e240000000a00 */
[----:B0-----:R-:W-:-:S05]  /*0190*/  IMAD.WIDE R4, R0, 0x4, R4 ;  /* 0x0000000400047825 */ /* 0x001fca00078e0204 */
[----:B------:R-:W2:Y:S01]  /*01a0*/  LDG.E.CONSTANT R18, desc[UR8][R4.64] ;  /* 0x0000000804127981 */ /* 0x000ea2000c1e9900 */
[----:B------:R-:W-:-:S04]  /*01b0*/  IMAD.WIDE R24, R19, 0x4, R4 ;  /* 0x0000000413187825 */ /* 0x000fc800078e0204 */
[C---:B------:R-:W-:Y:S02]  /*01c0*/  IMAD.WIDE R8, R19.reuse, 0x4, R24 ;  /* 0x0000000413087825 */ /* 0x040fe400078e0218 */
[----:B------:R-:W3:Y:S02]  /*01d0*/  LDG.E.CONSTANT R24, desc[UR8][R24.64] ;  /* 0x0000000818187981 */ /* 0x000ee4000c1e9900 */
[C---:B------:R-:W-:Y:S02]  /*01e0*/  IMAD.WIDE R12, R19.reuse, 0x4, R8 ;  /* 0x00000004130c7825 */ /* 0x040fe400078e0208 */
[----:B------:R0:W4:Y:S04]  /*01f0*/  LDG.E.CONSTANT R23, desc[UR8][R8.64] ;  /* 0x0000000808177981 */ /* 0x000128000c1e9900 */
[----:B------:R-:W5:Y:S01]  /*0200*/  LDG.E.CONSTANT R22, desc[UR8][R12.64] ;  /* 0x000000080c167981 */ /* 0x000f62000c1e9900 */
[----:B------:R-:W-:-:S05]  /*0210*/  IMAD.WIDE R16, R19, 0x4, R12 ;  /* 0x0000000413107825 */ /* 0x000fca00078e020c */
[----:B------:R-:W5:Y:S01]  /*0220*/  LDG.E.CONSTANT R21, desc[UR8][R16.64] ;  /* 0x0000000810157981 */ /* 0x000f62000c1e9900 */
[----:B------:R-:W-:-:S05]  /*0230*/  IMAD.WIDE R2, R19, 0x4, R16 ;  /* 0x0000000413027825 */ /* 0x000fca00078e0210 */
[----:B------:R1:W5:Y:S01]  /*0240*/  LDG.E.CONSTANT R20, desc[UR8][R2.64] ;  /* 0x0000000802147981 */ /* 0x000362000c1e9900 */
[----:B------:R-:W-:-:S05]  /*0250*/  IMAD.WIDE R26, R19, 0x4, R2 ;  /* 0x00000004131a7825 */ /* 0x000fca00078e0202 */
[----:B------:R1:W5:Y:S01]  /*0260*/  LDG.E.CONSTANT R25, desc[UR8][R26.64] ;  /* 0x000000081a197981 */ /* 0x000362000c1e9900 */
[----:B------:R-:W-:-:S05]  /*0270*/  IMAD.WIDE R10, R19, 0x4, R26 ;  /* 0x00000004130a7825 */ /* 0x000fca00078e021a */
[----:B------:R1:W5:Y:S01]  /*0280*/  LDG.E.CONSTANT R28, desc[UR8][R10.64] ;  /* 0x000000080a1c7981 */ /* 0x000362000c1e9900 */
[----:B------:R-:W-:-:S04]  /*0290*/  IMAD.WIDE R6, R19, 0x4, R10 ;  /* 0x0000000413067825 */ /* 0x000fc800078e020a */
[C---:B0-----:R-:W-:Y:S02]  /*02a0*/  IMAD.WIDE R8, R19.reuse, 0x4, R6 ;  /* 0x0000000413087825 */ /* 0x041fe400078e0206 */
[----:B------:R3:W5:Y:S02]  /*02b0*/  LDG.E.CONSTANT R6, desc[UR8][R6.64] ;  /* 0x0000000806067981 */ /* 0x000764000c1e9900 */
[C---:B-1----:R-:W-:Y:S02]  /*02c0*/  IMAD.WIDE R2, R19.reuse, 0x4, R8 ;  /* 0x0000000413027825 */ /* 0x042fe400078e0208 */
[----:B------:R-:W5:Y:S02]  /*02d0*/  LDG.E.CONSTANT R8, desc[UR8][R8.64] ;  /* 0x0000000808087981 */ /* 0x000f64000c1e9900 */
[C---:B------:R-:W-:Y:S02]  /*02e0*/  IMAD.WIDE R4, R19.reuse, 0x4, R2 ;  /* 0x0000000413047825 */ /* 0x040fe400078e0202 */
[----:B------:R4:W5:Y:S02]  /*02f0*/  LDG.E.CONSTANT R29, desc[UR8][R2.64] ;  /* 0x00000008021d7981 */ /* 0x000964000c1e9900 */
[----:B------:R-:W-:-:S02]  /*0300*/  IMAD.WIDE R12, R19, 0x4, R4 ;  /* 0x00000004130c7825 */ /* 0x000fc400078e0204 */
[----:B------:R0:W5:Y:S02]  /*0310*/  LDG.E.CONSTANT R4, desc[UR8][R4.64] ;  /* 0x0000000804047981 */ /* 0x000164000c1e9900 */
[C---:B------:R-:W-:Y:S02]  /*0320*/  IMAD.WIDE R16, R19.reuse, 0x4, R12 ;  /* 0x0000000413107825 */ /* 0x040fe400078e020c */
[----:B------:R-:W5:Y:S02]  /*0330*/  LDG.E.CONSTANT R12, desc[UR8][R12.64] ;  /* 0x000000080c0c7981 */ /* 0x000f64000c1e9900 */
[C---:B------:R-:W-:Y:S02]  /*0340*/  IMAD.WIDE R26, R19.reuse, 0x4, R16 ;  /* 0x00000004131a7825 */ /* 0x040fe400078e0210 */
[----:B------:R-:W5:Y:S02]  /*0350*/  LDG.E.CONSTANT R16, desc[UR8][R16.64] ;  /* 0x0000000810107981 */ /* 0x000f64000c1e9900 */
[----:B------:R-:W-:-:S02]  /*0360*/  IMAD.WIDE R10, R19, 0x4, R26 ;  /* 0x00000004130a7825 */ /* 0x000fc400078e021a */
[----:B------:R-:W5:Y:S04]  /*0370*/  LDG.E.CONSTANT R26, desc[UR8][R26.64] ;  /* 0x000000081a1a7981 */ /* 0x000f68000c1e9900 */
[----:B------:R-:W5:Y:S01]  /*0380*/  LDG.E.CONSTANT R10, desc[UR8][R10.64] ;  /* 0x000000080a0a7981 */ /* 0x000f62000c1e9900 */
[----:B------:R-:W-:-:S04]  /*0390*/  UIADD3 UR4, UPT, UPT, UR4, 0x10, URZ ;  /* 0x0000001004047890 */ /* 0x000fc8000fffe0ff */
[----:B------:R-:W-:Y:S01]  /*03a0*/  UISETP.NE.AND UP1, UPT, UR4, URZ, UPT ;  /* 0x000000ff0400728c */ /* 0x000fe2000bf25270 */
[----:B------:R-:W-:Y:S01]  /*03b0*/  IMAD R0, R19, 0x10, R0 ;  /* 0x0000001013007824 */ /* 0x000fe200078e0200 */
[----:B--2---:R-:W-:-:S05]  /*03c0*/  I2FP.F32.U32 R18, R18 ;  /* 0x0000001200127245 */ /* 0x004fca0000201000 */
[----:B------:R-:W-:Y:S01]  /*03d0*/  FADD R18, R18, R15 ;  /* 0x0000000f12127221 */ /* 0x000fe20000000000 */
[----:B---3--:R-:W-:Y:S02]  /*03e0*/  I2FP.F32.U32 R7, R24 ;  /* 0x0000001800077245 */ /* 0x008fe40000201000 */
[----:B----4-:R-:W-:-:S03]  /*03f0*/  I2FP.F32.U32 R2, R23 ;  /* 0x0000001700027245 */ /* 0x010fc60000201000 */
[----:B------:R-:W-:Y:S01]  /*0400*/  FADD R7, R18, R7 ;  /* 0x0000000712077221 */ /* 0x000fe20000000000 */
[----:B-----5:R-:W-:-:S03]  /*0410*/  I2FP.F32.U32 R3, R22 ;  /* 0x0000001600037245 */ /* 0x020fc60000201000 */
[----:B------:R-:W-:-:S04]  /*0420*/  FADD R2, R7, R2 ;  /* 0x0000000207027221 */ /* 0x000fc80000000000 */
[----:B------:R-:W-:Y:S01]  /*0430*/  FADD R2, R2, R3 ;  /* 0x0000000302027221 */ /* 0x000fe20000000000 */
[----:B------:R-:W-:-:S05]  /*0440*/  I2FP.F32.U32 R21, R21 ;  /* 0x0000001500157245 */ /* 0x000fca0000201000 */
[----:B------:R-:W-:Y:S01]  /*0450*/  FADD R2, R2, R21 ;  /* 0x0000001502027221 */ /* 0x000fe20000000000 */
[----:B------:R-:W-:-:S05]  /*0460*/  I2FP.F32.U32 R3, R20 ;  /* 0x0000001400037245 */ /* 0x000fca0000201000 */
[----:B------:R-:W-:Y:S01]  /*0470*/  FADD R2, R2, R3 ;  /* 0x0000000302027221 */ /* 0x000fe20000000000 */
[----:B------:R-:W-:-:S05]  /*0480*/  I2FP.F32.U32 R25, R25 ;  /* 0x0000001900197245 */ /* 0x000fca0000201000 */
[----:B------:R-:W-:Y:S01]  /*0490*/  FADD R2, R2, R25 ;  /* 0x0000001902027221 */ /* 0x000fe20000000000 */
[----:B------:R-:W-:-:S05]  /*04a0*/  I2FP.F32.U32 R3, R28 ;  /* 0x0000001c00037245 */ /* 0x000fca0000201000 */
[----:B------:R-:W-:Y:S01]  /*04b0*/  FADD R2, R2, R3 ;  /* 0x0000000302027221 */ /* 0x000fe20000000000 */
[----:B0-----:R-:W-:-:S05]  /*04c0*/  I2FP.F32.U32 R5, R6 ;  /* 0x0000000600057245 */ /* 0x001fca0000201000 */
[----:B------:R-:W-:Y:S01]  /*04d0*/  FADD R2, R2, R5 ;  /* 0x0000000502027221 */ /* 0x000fe20000000000 */
[----:B------:R-:W-:Y:S02]  /*04e0*/  I2FP.F32.U32 R3, R8 ;  /* 0x0000000800037245 */ /* 0x000fe40000201000 */
[----:B------:R-:W-:-:S03]  /*04f0*/  I2FP.F32.U32 R29, R29 ;  /* 0x0000001d001d7245 */ /* 0x000fc60000201000 */
        /* <DEDUP_REMOVED lines=8> */
[----:B------:R-:W-:Y:S02]  /*0580*/  I2FP.F32.U32 R5, R26 ;  /* 0x0000001a00057245 */ /* 0x000fe40000201000 */
[----:B------:R-:W-:-:S03]  /*0590*/  I2FP.F32.U32 R15, R10 ;  /* 0x0000000a000f7245 */ /* 0x000fc60000201000 */
[----:B------:R-:W-:-:S04]  /*05a0*/  FADD R2, R2, R5 ;  /* 0x0000000502027221 */ /* 0x000fc80000000000 */
[----:B------:R-:W-:Y:S01]  /*05b0*/  FADD R15, R2, R15 ;  /* 0x0000000f020f7221 */ /* 0x000fe20000000000 */
[----:B------:R-:W-:Y:S06]  /*05c0*/  BRA.U UP1, `(.L_x_5) ;  /* 0xfffffff901ec7547 */ /* 0x000fec000b83ffff */
.L_x_4:
[----:B------:R-:W-:Y:S05]  /*05d0*/  BRA.U !UP0, `(.L_x_3) ;  /* 0x0000000508207547 */ /* 0x000fea000b800000 */
[----:B------:R-:W-:Y:S02]  /*05e0*/  UISETP.GE.U32.AND UP0, UPT, UR5, 0x8, UPT ;  /* 0x000000080500788c */ /* 0x000fe4000bf06070 */
[----:B------:R-:W-:-:S04]  /*05f0*/  ULOP3.LUT UR6, UR7, 0x7, URZ, 0xc0, !UPT ;  /* 0x0000000707067892 */ /* 0x000fc8000f8ec0ff */
[----:B------:R-:W-:-:S03]  /*0600*/  UISETP.NE.AND UP1, UPT, UR6, URZ, UPT ;  /* 0x000000ff0600728c */ /* 0x000fc6000bf25270 */
[----:B------:R-:W-:Y:S08]  /*0610*/  BRA.U !UP0, `(.L_x_6) ;  /* 0x0000000108887547 */ /* 0x000ff0000b800000 */
[----:B------:R-:W0:Y:S02]  /*0620*/  LDC.64 R2, c[0x0][0x380] ;  /* 0x0000e000ff027b82 */ /* 0x000e240000000a00 */
[----:B0-----:R-:W-:-:S04]  /*0630*/  IMAD.WIDE R2, R0, 0x4, R2 ;  /* 0x0000000400027825 */ /* 0x001fc800078e0202 */
[C---:B------:R-:W-:Y:S02]  /*0640*/  IMAD.WIDE R4, R19.reuse, 0x4, R2 ;  /* 0x0000000413047825 */ /* 0x040fe400078e0202 */
[----:B------:R-:W2:Y:S02]  /*0650*/  LDG.E.CONSTANT R2, desc[UR8][R2.64] ;  /* 0x0000000802027981 */ /* 0x000ea4000c1e9900 */
[C---:B------:R-:W-:Y:S02]  /*0660*/  IMAD.WIDE R6, R19.reuse, 0x4, R4 ;  /* 0x0000000413067825 */ /* 0x040fe400078e0204 */
[----:B------:R-:W3:Y:S02]  /*0670*/  LDG.E.CONSTANT R4, desc[UR8][R4.64] ;  /* 0x0000000804047981 */ /* 0x000ee4000c1e9900 */
[C---:B------:R-:W-:Y:S02]  /*0680*/  IMAD.WIDE R8, R19.reuse, 0x4, R6 ;  /* 0x0000000413087825 */ /* 0x040fe400078e0206 */
[----:B------:R-:W4:Y:S02]  /*0690*/  LDG.E.CONSTANT R6, desc[UR8][R6.64] ;  /* 0x0000000806067981 */ /* 0x000f24000c1e9900 */
[----:B------:R-:W-:-:S02]  /*06a0*/  IMAD.WIDE R10, R19, 0x4, R8 ;  /* 0x00000004130a7825 */ /* 0x000fc400078e0208 */
[----:B------:R-:W5:Y:S02]  /*06b0*/  LDG.E.CONSTANT R8, desc[UR8][R8.64] ;  /* 0x0000000808087981 */ /* 0x000f64000c1e9900 */
[C---:B------:R-:W-:Y:S02]  /*06c0*/  IMAD.WIDE R12, R19.reuse, 0x4, R10 ;  /* 0x00000004130c7825 */ /* 0x040fe400078e020a */
[----:B------:R-:W5:Y:S02]  /*06d0*/  LDG.E.CONSTANT R10, desc[UR8][R10.64] ;  /* 0x000000080a0a7981 */ /* 0x000f64000c1e9900 */
[C---:B------:R-:W-:Y:S02]  /*06e0*/  IMAD.WIDE R16, R19.reuse, 0x4, R12 ;  /* 0x0000000413107825 */ /* 0x040fe400078e020c */
[----:B------:R-:W5:Y:S02]  /*06f0*/  LDG.E.CONSTANT R12, desc[UR8][R12.64] ;  /* 0x000000080c0c7981 */ /* 0x000f64000c1e9900 */
[----:B------:R-:W-:-:S02]  /*0700*/  IMAD.WIDE R20, R19, 0x4, R16 ;  /* 0x0000000413147825 */ /* 0x000fc400078e0210 */
[----:B------:R-:W5:Y:S04]  /*0710*/  LDG.E.CONSTANT R16, desc[UR8][R16.64] ;  /* 0x0000000810107981 */ /* 0x000f68000c1e9900 */
[----:B------:R-:W5:Y:S01]  /*0720*/  LDG.E.CONSTANT R20, desc[UR8][R20.64] ;  /* 0x0000000814147981 */ /* 0x000f62000c1e9900 */
[----:B------:R-:W-:Y:S02]  /*0730*/  LEA R0, R19, R0, 0x3 ;  /* 0x0000000013007211 */ /* 0x000fe400078e18ff */
[----:B--2---:R-:W-:-:S05]  /*0740*/  I2FP.F32.U32 R2, R2 ;  /* 0x0000000200027245 */ /* 0x004fca0000201000 */
[----:B------:R-:W-:Y:S01]  /*0750*/  FADD R2, R15, R2 ;  /* 0x000000020f027221 */ /* 0x000fe20000000000 */
[----:B---3--:R-:W-:-:S05]  /*0760*/  I2FP.F32.U32 R3, R4 ;  /* 0x0000000400037245 */ /* 0x008fca0000201000 */
[----:B------:R-:W-:Y:S01]  /*0770*/  FADD R2, R2, R3 ;  /* 0x0000000302027221 */ /* 0x000fe20000000000 */
[----:B----4-:R-:W-:-:S05]  /*0780*/  I2FP.F32.U32 R5, R6 ;  /* 0x0000000600057245 */ /* 0x010fca0000201000 */
[----:B------:R-:W-:Y:S01]  /*0790*/  FADD R2, R2, R5 ;  /* 0x0000000502027221 */ /* 0x000fe20000000000 */
[----:B-----5:R-:W-:-:S05]  /*07a0*/  I2FP.F32.U32 R3, R8 ;  /* 0x0000000800037245 */ /* 0x020fca0000201000 */
        /* <DEDUP_REMOVED lines=8> */
[----:B------:R-:W-:-:S07]  /*0830*/  FADD R15, R2, R15 ;  /* 0x0000000f020f7221 */ /* 0x000fce0000000000 */
.L_x_6:
        /* <DEDUP_REMOVED lines=12> */
[----:B------:R-:W4:Y:S04]  /*0900*/  LDG.E.CONSTANT R6, desc[UR8][R6.64] ;  /* 0x0000000806067981 */ /* 0x000f28000c1e9900 */
[----:B------:R-:W5:Y:S01]  /*0910*/  LDG.E.CONSTANT R8, desc[UR8][R8.64] ;  /* 0x0000000808087981 */ /* 0x000f62000c1e9900 */
[----:B------:R-:W-:Y:S01]  /*0920*/  IMAD R0, R19, 0x4, R0 ;  /* 0x0000000413007824 */ /* 0x000fe200078e0200 */
[----:B--2---:R-:W-:-:S05]  /*0930*/  I2FP.F32.U32 R10, R2 ;  /* 0x00000002000a7245 */ /* 0x004fca0000201000 */
[----:B------:R-:W-:Y:S01]  /*0940*/  FADD R10, R15, R10 ;  /* 0x0000000a0f0a7221 */ /* 0x000fe20000000000 */
[----:B---3--:R-:W-:-:S05]  /*0950*/  I2FP.F32.U32 R11, R4 ;  /* 0x00000004000b7245 */ /* 0x008fca0000201000 */
[----:B------:R-:W-:Y:S01]  /*0960*/  FADD R10, R10, R11 ;  /* 0x0000000b0a0a7221 */ /* 0x000fe20000000000 */
[----:B----4-:R-:W-:Y:S02]  /*0970*/  I2FP.F32.U32 R13, R6 ;  /* 0x00000006000d7245 */ /* 0x010fe40000201000 */
[----:B-----5:R-:W-:-:S03]  /*0980*/  I2FP.F32.U32 R15, R8 ;  /* 0x00000008000f7245 */ /* 0x020fc60000201000 */
[----:B------:R-:W-:-:S04]  /*0990*/  FADD R10, R10, R13 ;  /* 0x0000000d0a0a7221 */ /* 0x000fc80000000000 */
[----:B------:R-:W-:-:S07]  /*09a0*/  FADD R15, R10, R15 ;  /* 0x0000000f0a0f7221 */ /* 0x000fce0000000000 */
.L_x_7:
[----:B------:R-:W-:Y:S05]  /*09b0*/  BRA.U !UP1, `(.L_x_3) ;  /* 0x0000000109287547 */ /* 0x000fea000b800000 */
[----:B------:R-:W0:Y:S01]  /*09c0*/  LDC.64 R2, c[0x0][0x380] ;  /* 0x0000e000ff027b82 */ /* 0x000e220000000a00 */
[----:B------:R-:W-:-:S12]  /*09d0*/  UIADD3 UR4, UPT, UPT, -UR4, URZ, URZ ;  /* 0x000000ff04047290 */ /* 0x000fd8000fffe1ff */
.L_x_8:
[----:B0-----:R-:W-:-:S06]  /*09e0*/  IMAD.WIDE R4, R0, 0x4, R2 ;  /* 0x0000000400047825 */ /* 0x001fcc00078e0202 */
[----:B------:R-:W2:Y:S01]  /*09f0*/  LDG.E.CONSTANT R4, desc[UR8][R4.64] ;  /* 0x0000000804047981 */ /* 0x000ea2000c1e9900 */
[----:B------:R-:W-:Y:S01]  /*0a00*/  UIADD3 UR4, UPT, UPT, UR4, 0x1, URZ ;  /* 0x0000000104047890 */ /* 0x000fe2000fffe0ff */
[----:B------:R-:W-:-:S03]  /*0a10*/  IADD3 R0, PT, PT, R19, R0, RZ ;  /* 0x0000000013007210 */ /* 0x000fc60007ffe0ff */
[----:B------:R-:W-:Y:S01]  /*0a20*/  UISETP.NE.AND UP0, UPT, UR4, URZ, UPT ;  /* 0x000000ff0400728c */ /* 0x000fe2000bf05270 */
[----:B--2---:R-:W-:-:S05]  /*0a30*/  I2FP.F32.U32 R6, R4 ;  /* 0x0000000400067245 */ /* 0x004fca0000201000 */
[----:B------:R-:W-:-:S03]  /*0a40*/  FADD R15, R6, R15 ;  /* 0x0000000f060f7221 */ /* 0x000fc60000000000 */
[----:B------:R-:W-:Y:S05]  /*0a50*/  BRA.U UP0, `(.L_x_8) ;  /* 0xfffffffd00e07547 */ /* 0x000fea000b83ffff */
.L_x_3:
[----:B------:R-:W-:Y:S01]  /*0a60*/  I2FP.F32.S32 R4, UR7 ;  /* 0x0000000700047c45 */ /* 0x000fe20008201400 */
[----:B------:R-:W-:Y:S03]  /*0a70*/  BSSY.RECONVERGENT B0, `(.L_x_9) ;  /* 0x000000d000007945 */ /* 0x000fe60003800200 */
[----:B------:R-:W0:Y:S08]  /*0a80*/  MUFU.RCP R3, R4 ;  /* 0x0000000400037308 */ /* 0x000e300000001000 */
[----:B------:R-:W1:Y:S01]  /*0a90*/  FCHK P0, R15, R4 ;  /* 0x000000040f007302 */ /* 0x000e620000000000 */
[----:B0-----:R-:W-:-:S04]  /*0aa0*/  FFMA R0, -R4, R3, 1 ;  /* 0x3f80000004007423 */ /* 0x001fc80000000103 */
[----:B------:R-:W-:-:S04]  /*0ab0*/  FFMA R0, R3, R0, R3 ;  /* 0x0000000003007223 */ /* 0x000fc80000000003 */
[----:B------:R-:W-:-:S04]  /*0ac0*/  FFMA R3, R0, R15, RZ ;  /* 0x0000000f00037223 */ /* 0x000fc800000000ff */
[----:B------:R-:W-:-:S04]  /*0ad0*/  FFMA R2, -R4, R3, R15 ;  /* 0x0000000304027223 */ /* 0x000fc8000000010f */
[----:B------:R-:W-:Y:S01]  /*0ae0*/  FFMA R5, R0, R2, R3 ;  /* 0x0000000200057223 */ /* 0x000fe20000000003 */
[----:B-1----:R-:W-:Y:S06]  /*0af0*/  @!P0 BRA `(.L_x_10) ;  /* 0x0000000000108947 */ /* 0x002fec0003800000 */
[----:B------:R-:W-:Y:S01]  /*0b00*/  IMAD.MOV.U32 R3, RZ, RZ, R15 ;  /* 0x000000ffff037224 */ /* 0x000fe200078e000f */
[----:B------:R-:W-:-:S07]  /*0b10*/  MOV R2, 0xb30 ;  /* 0x00000b3000027802 */ /* 0x000fce0000000f00 */
[----:B------:R-:W-:Y:S05]  /*0b20*/  CALL.REL.NOINC `($__internal_0_$__cuda_sm3x_div_rn_noftz_f32_slowpath) ;  /* 0x0000000000187944 */ /* 0x000fea0003c00000 */
[----:B------:R-:W-:-:S07]  /*0b30*/  MOV R5, R0 ;  /* 0x0000000000057202 */ /* 0x000fce0000000f00 */
.L_x_10:
[----:B------:R-:W-:Y:S05]  /*0b40*/  BSYNC.RECONVERGENT B0 ;  /* 0x0000000000007941 */ /* 0x000fea0003800200 */
.L_x_9:
[----:B------:R-:W0:Y:S02]  /*0b50*/  LDC.64 R2, c[0x0][0x388] ;  /* 0x0000e200ff027b82 */ /* 0x000e240000000a00 */
[----:B0-----:R-:W-:-:S05]  /*0b60*/  IMAD.WIDE R14, R14, 0x4, R2 ;  /* 0x000000040e0e7825 */ /* 0x001fca00078e0202 */
[----:B------:R-:W-:Y:S01]  /*0b70*/  STG.E desc[UR8][R14.64], R5 ;  /* 0x000000050e007986 */ /* 0x000fe2000c101908 */
[----:B------:R-:W-:Y:S05]  /*0b80*/  EXIT ;  /* 0x000000000000794d */ /* 0x000fea0003800000 */
        .weak           $__internal_0_$__cuda_sm3x_div_rn_noftz_f32_slowpath
        .type           $__internal_0_$__cuda_sm3x_div_rn_noftz_f32_slowpath,@function
        .size           $__internal_0_$__cuda_sm3x_div_rn_noftz_f32_slowpath,(.L_x_43 - $__internal_0_$__cuda_sm3x_div_rn_noftz_f32_slowpath)
$__internal_0_$__cuda_sm3x_div_rn_noftz_f32_slowpath:
[----:B------:R-:W-:Y:S01]  /*0b90*/  SHF.R.U32.HI R5, RZ, 0x17, R4 ;  /* 0x00000017ff057819 */ /* 0x000fe20000011604 */
[----:B------:R-:W-:Y:S01]  /*0ba0*/  BSSY.RECONVERGENT B1, `(.L_x_11) ;  /* 0x0000063000017945 */ /* 0x000fe20003800200 */
[----:B------:R-:W-:Y:S02]  /*0bb0*/  SHF.R.U32.HI R0, RZ, 0x17, R3 ;  /* 0x00000017ff007819 */ /* 0x000fe40000011603 */
[----:B------:R-:W-:Y:S02]  /*0bc0*/  LOP3.LUT R5, R5, 0xff, RZ, 0xc0, !PT ;  /* 0x000000ff05057812 */ /* 0x000fe400078ec0ff */
[----:B------:R-:W-:-:S03]  /*0bd0*/  LOP3.LUT R10, R0, 0xff, RZ, 0xc0, !PT ;  /* 0x000000ff000a7812 */ /* 0x000fc600078ec0ff */
[----:B------:R-:W-:Y:S01]  /*0be0*/  VIADD R7, R5, 0xffffffff ;  /* 0xffffffff05077836 */ /* 0x000fe20000000000 */
[----:B------:R-:W-:-:S04]  /*0bf0*/  IADD3 R8, PT, PT, R10, -0x1, RZ ;  /* 0xffffffff0a087810 */ /* 0x000fc80007ffe0ff */
[----:B------:R-:W-:-:S04]  /*0c00*/  ISETP.GT.U32.AND P0, PT, R7, 0xfd, PT ;  /* 0x000000fd0700780c */ /* 0x000fc80003f04070 */
[----:B------:R-:W-:-:S13]  /*0c10*/  ISETP.GT.U32.OR P0, PT, R8, 0xfd, P0 ;  /* 0x000000fd0800780c */ /* 0x000fda0000704470 */
[----:B------:R-:W-:Y:S01]  /*0c20*/  @!P0 IMAD.MOV.U32 R6, RZ, RZ, RZ ;  /* 0x000000ffff068224 */ /* 0x000fe200078e00ff */
[----:B------:R-:W-:Y:S06]  /*0c30*/  @!P0 BRA `(.L_x_12) ;  /* 0x0000000000608947 */ /* 0x000fec0003800000 */
[----:B------:R-:W-:Y:S02]  /*0c40*/  FSETP.GTU.FTZ.AND P0, PT, |R3|, +INF , PT ;  /* 0x7f8000000300780b */ /* 0x000fe40003f1c200 */
[----:B------:R-:W-:Y:S02]  /*0c50*/  FSETP.GTU.FTZ.AND P1, PT, |R4|, +INF , PT ;  /* 0x7f8000000400780b */ /* 0x000fe40003f3c200 */
[----:B------:R-:W-:Y:S02]  /*0c60*/  MOV R0, R4 ;  /* 0x0000000400007202 */ /* 0x000fe40000000f00 */
[----:B------:R-:W-:-:S13]  /*0c70*/  PLOP3.LUT P0, PT, P0, P1, PT, 0xf8, 0x8f ;  /* 0x00000000008f781c */ /* 0x000fda0000703f70 */
[----:B------:R-:W-:Y:S05]  /*0c80*/  @P0 BRA `(.L_x_13) ;  /* 0x00000004004c0947 */ /* 0x000fea0003800000 */
[----:B------:R-:W-:-:S13]  /*0c90*/  LOP3.LUT P0, RZ, R4, 0x7fffffff, R3, 0xc8, !PT ;  /* 0x7fffffff04ff7812 */ /* 0x000fda000780c803 */
[----:B------:R-:W-:Y:S05]  /*0ca0*/  @!P0 BRA `(.L_x_14) ;  /* 0x00000004003c8947 */ /* 0x000fea0003800000 */
[C---:B------:R-:W-:Y:S02]  /*0cb0*/  FSETP.NEU.FTZ.AND P2, PT, |R3|.reuse, +INF , PT ;  /* 0x7f8000000300780b */ /* 0x040fe40003f5d200 */
[----:B------:R-:W-:Y:S02]  /*0cc0*/  FSETP.NEU.FTZ.AND P1, PT, |R0|, +INF , PT ;  /* 0x7f8000000000780b */ /* 0x000fe40003f3d200 */
[----:B------:R-:W-:-:S11]  /*0cd0*/  FSETP.NEU.FTZ.AND P0, PT, |R3|, +INF , PT ;  /* 0x7f8000000300780b */ /* 0x000fd60003f1d200 */
[----:B------:R-:W-:Y:S05]  /*0ce0*/  @!P1 BRA !P2, `(.L_x_14) ;  /* 0x00000004002c9947 */ /* 0x000fea0005000000 */
[----:B------:R-:W-:-:S04]  /*0cf0*/  LOP3.LUT P2, RZ, R3, 0x7fffffff, RZ, 0xc0, !PT ;  /* 0x7fffffff03ff7812 */ /* 0x000fc8000784c0ff */
[----:B------:R-:W-:-:S13]  /*0d00*/  PLOP3.LUT P1, PT, P1, P2, PT, 0x2f, 0xf2 ;  /* 0x0000000000f2781c */ /* 0x000fda0000f24577 */
[----:B------:R-:W-:Y:S05]  /*0d10*/  @P1 BRA `(.L_x_15) ;  /* 0x0000000400181947 */ /* 0x000fea0003800000 */
[----:B------:R-:W-:-:S04]  /*0d20*/  LOP3.LUT P1, RZ, R4, 0x7fffffff, RZ, 0xc0, !PT ;  /* 0x7fffffff04ff7812 */ /* 0x000fc8000782c0ff */
[----:B------:R-:W-:-:S13]  /*0d30*/  PLOP3.LUT P0, PT, P0, P1, PT, 0x2f, 0xf2 ;  /* 0x0000000000f2781c */ /* 0x000fda0000702577 */
[----:B------:R-:W-:Y:S05]  /*0d40*/  @P0 BRA `(.L_x_16) ;  /* 0x0000000400000947 */ /* 0x000fea0003800000 */
[----:B------:R-:W-:Y:S02]  /*0d50*/  ISETP.GE.AND P0, PT, R8, RZ, PT ;  /* 0x000000ff0800720c */ /* 0x000fe40003f06270 */
[----:B------:R-:W-:-:S11]  /*0d60*/  ISETP.GE.AND P1, PT, R7, RZ, PT ;  /* 0x000000ff0700720c */ /* 0x000fd60003f26270 */
[----:B------:R-:W-:Y:S01]  /*0d70*/  @P0 IMAD.MOV.U32 R6, RZ, RZ, RZ ;  /* 0x000000ffff060224 */ /* 0x000fe200078e00ff */
[----:B------:R-:W-:Y:S01]  /*0d80*/  @!P0 MOV R6, 0xffffffc0 ;  /* 0xffffffc000068802 */ /* 0x000fe20000000f00 */
[----:B------:R-:W-:Y:S01]  /*0d90*/  @!P0 FFMA R3, R3, 1.84467440737095516160e+19, RZ ;  /* 0x5f80000003038823 */ /* 0x000fe200000000ff */
[----:B------:R-:W-:-:S03]  /*0da0*/  @!P1 FFMA R4, R0, 1.84467440737095516160e+19, RZ ;  /* 0x5f80000000049823 */ /* 0x000fc600000000ff */
[----:B------:R-:W-:-:S07]  /*0db0*/  @!P1 VIADD R6, R6, 0x40 ;  /* 0x0000004006069836 */ /* 0x000fce0000000000 */
.L_x_12:
[----:B------:R-:W-:Y:S01]  /*0dc0*/  LEA R7, R5, 0xc0800000, 0x17 ;  /* 0xc080000005077811 */ /* 0x000fe200078eb8ff */
[----:B------:R-:W-:Y:S03]  /*0dd0*/  BSSY.RECONVERGENT B2, `(.L_x_17) ;  /* 0x0000036000027945 */ /* 0x000fe60003800200 */
[----:B------:R-:W-:Y:S01]  /*0de0*/  IADD3 R7, PT, PT, -R7, R4, RZ ;  /* 0x0000000407077210 */ /* 0x000fe20007ffe1ff */
[----:B------:R-:W-:-:S03]  /*0df0*/  VIADD R4, R10, 0xffffff81 ;  /* 0xffffff810a047836 */ /* 0x000fc60000000000 */
[----:B------:R-:W0:Y:S01]  /*0e00*/  MUFU.RCP R8, R7 ;  /* 0x0000000700087308 */ /* 0x000e220000001000 */
[----:B------:R-:W-:Y:S01]  /*0e10*/  FADD.FTZ R9, -R7, -RZ ;  /* 0x800000ff07097221 */ /* 0x000fe20000010100 */
[C---:B------:R-:W-:Y:S01]  /*0e20*/  IMAD R0, R4.reuse, -0x800000, R3 ;  /* 0xff80000004007824 */ /* 0x040fe200078e0203 */
[----:B------:R-:W-:-:S04]  /*0e30*/  IADD3 R5, PT, PT, R4, 0x7f, -R5 ;  /* 0x0000007f04057810 */ /* 0x000fc80007ffe805 */
[----:B------:R-:W-:Y:S01]  /*0e40*/  IADD3 R5, PT, PT, R5, R6, RZ ;  /* 0x0000000605057210 */ /* 0x000fe20007ffe0ff */
[----:B0-----:R-:W-:-:S04]  /*0e50*/  FFMA R11, R8, R9, 1 ;  /* 0x3f800000080b7423 */ /* 0x001fc80000000009 */
[----:B------:R-:W-:-:S04]  /*0e60*/  FFMA R10, R8, R11, R8 ;  /* 0x0000000b080a7223 */ /* 0x000fc80000000008 */
[----:B------:R-:W-:-:S04]  /*0e70*/  FFMA R3, R0, R10, RZ ;  /* 0x0000000a00037223 */ /* 0x000fc800000000ff */
[----:B------:R-:W-:-:S04]  /*0e80*/  FFMA R8, R9, R3, R0 ;  /* 0x0000000309087223 */ /* 0x000fc80000000000 */
[----:B------:R-:W-:-:S04]  /*0e90*/  FFMA R11, R10, R8, R3 ;  /* 0x000000080a0b7223 */ /* 0x000fc80000000003 */
[----:B------:R-:W-:-:S04]  /*0ea0*/  FFMA R8, R9, R11, R0 ;  /* 0x0000000b09087223 */ /* 0x000fc80000000000 */
[----:B------:R-:W-:-:S05]  /*0eb0*/  FFMA R0, R10, R8, R11 ;  /* 0x000000080a007223 */ /* 0x000fca000000000b */
[----:B------:R-:W-:-:S04]  /*0ec0*/  SHF.R.U32.HI R3, RZ, 0x17, R0 ;  /* 0x00000017ff037819 */ /* 0x000fc80000011600 */
[----:B------:R-:W-:-:S05]  /*0ed0*/  LOP3.LUT R3, R3, 0xff, RZ, 0xc0, !PT ;  /* 0x000000ff03037812 */ /* 0x000fca00078ec0ff */
[----:B------:R-:W-:-:S05]  /*0ee0*/  IMAD.IADD R7, R3, 0x1, R5 ;  /* 0x0000000103077824 */ /* 0x000fca00078e0205 */
[----:B------:R-:W-:-:S04]  /*0ef0*/  IADD3 R3, PT, PT, R7, -0x1, RZ ;  /* 0xffffffff07037810 */ /* 0x000fc80007ffe0ff */
[----:B------:R-:W-:-:S13]  /*0f00*/  ISETP.GE.U32.AND P0, PT, R3, 0xfe, PT ;  /* 0x000000fe0300780c */ /* 0x000fda0003f06070 */
[----:B------:R-:W-:Y:S05]  /*0f10*/  @!P0 BRA `(.L_x_18) ;  /* 0x0000000000808947 */ /* 0x000fea0003800000 */
[----:B------:R-:W-:-:S13]  /*0f20*/  ISETP.GT.AND P0, PT, R7, 0xfe, PT ;  /* 0x000000fe0700780c */ /* 0x000fda0003f04270 */
[----:B------:R-:W-:Y:S05]  /*0f30*/  @P0 BRA `(.L_x_19) ;  /* 0x00000000006c0947 */ /* 0x000fea0003800000 */
[----:B------:R-:W-:-:S13]  /*0f40*/  ISETP.GE.AND P0, PT, R7, 0x1, PT ;  /* 0x000000010700780c */ /* 0x000fda0003f06270 */
[----:B------:R-:W-:Y:S05]  /*0f50*/  @P0 BRA `(.L_x_20) ;  /* 0x0000000000740947 */ /* 0x000fea0003800000 */
[----:B------:R-:W-:Y:S02]  /*0f60*/  ISETP.GE.AND P0, PT, R7, -0x18, PT ;  /* 0xffffffe80700780c */ /* 0x000fe40003f06270 */
[----:B------:R-:W-:-:S11]  /*0f70*/  LOP3.LUT R0, R0, 0x80000000, RZ, 0xc0, !PT ;  /* 0x8000000000007812 */ /* 0x000fd600078ec0ff */
[----:B------:R-:W-:Y:S05]  /*0f80*/  @!P0 BRA `(.L_x_20) ;  /* 0x0000000000688947 */ /* 0x000fea0003800000 */
[CCC-:B------:R-:W-:Y:S01]  /*0f90*/  FFMA.RZ R3, R10.reuse, R8.reuse, R11.reuse ;  /* 0x000000080a037223 */ /* 0x1c0fe2000000c00b */
[C---:B------:R-:W-:Y:S02]  /*0fa0*/  VIADD R6, R7.reuse, 0x20 ;  /* 0x0000002007067836 */ /* 0x040fe40000000000 */
[CCC-:B------:R-:W-:Y:S01]  /*0fb0*/  FFMA.RM R4, R10.reuse, R8.reuse, R11.reuse ;  /* 0x000000080a047223 */ /* 0x1c0fe2000000400b */
[----:B------:R-:W-:Y:S02]  /*0fc0*/  ISETP.NE.AND P2, PT, R7, RZ, PT ;  /* 0x000000ff0700720c */ /* 0x000fe40003f45270 */
[----:B------:R-:W-:Y:S01]  /*0fd0*/  LOP3.LUT R5, R3, 0x7fffff, RZ, 0xc0, !PT ;  /* 0x007fffff03057812 */ /* 0x000fe200078ec0ff */
[----:B------:R-:W-:Y:S01]  /*0fe0*/  FFMA.RP R3, R10, R8, R11 ;  /* 0x000000080a037223 */ /* 0x000fe2000000800b */
[----:B------:R-:W-:Y:S02]  /*0ff0*/  ISETP.NE.AND P1, PT, R7, RZ, PT ;  /* 0x000000ff0700720c */ /* 0x000fe40003f25270 */
[----:B------:R-:W-:-:S02]  /*1000*/  LOP3.LUT R5, R5, 0x800000, RZ, 0xfc, !PT ;  /* 0x0080000005057812 */ /* 0x000fc400078efcff */
[----:B------:R-:W-:Y:S02]  /*1010*/  IADD3 R7, PT, PT, -R7, RZ, RZ ;  /* 0x000000ff07077210 */ /* 0x000fe40007ffe1ff */
[----:B------:R-:W-:Y:S02]  /*1020*/  SHF.L.U32 R6, R5, R6, RZ ;  /* 0x0000000605067219 */ /* 0x000fe400000006ff */
[----:B------:R-:W-:Y:S02]  /*1030*/  FSETP.NEU.FTZ.AND P0, PT, R3, R4, PT ;  /* 0x000000040300720b */ /* 0x000fe40003f1d000 */
[----:B------:R-:W-:Y:S02]  /*1040*/  SEL R4, R7, RZ, P2 ;  /* 0x000000ff07047207 */ /* 0x000fe40001000000 */
[----:B------:R-:W-:Y:S02]  /*1050*/  ISETP.NE.AND P1, PT, R6, RZ, P1 ;  /* 0x000000ff0600720c */ /* 0x000fe40000f25270 */
[----:B------:R-:W-:-:S02]  /*1060*/  SHF.R.U32.HI R4, RZ, R4, R5 ;  /* 0x00000004ff047219 */ /* 0x000fc40000011605 */
[----:B------:R-:W-:Y:S02]  /*1070*/  PLOP3.LUT P0, PT, P0, P1, PT, 0xf8, 0x8f ;  /* 0x00000000008f781c */ /* 0x000fe40000703f70 */
[----:B------:R-:W-:Y:S02]  /*1080*/  SHF.R.U32.HI R6, RZ, 0x1, R4 ;  /* 0x00000001ff067819 */ /* 0x000fe40000011604 */
[----:B------:R-:W-:-:S04]  /*1090*/  SEL R3, RZ, 0x1, !P0 ;  /* 0x00000001ff037807 */ /* 0x000fc80004000000 */
[----:B------:R-:W-:-:S04]  /*10a0*/  LOP3.LUT R3, R3, 0x1, R6, 0xf8, !PT ;  /* 0x0000000103037812 */ /* 0x000fc800078ef806 */
[----:B------:R-:W-:-:S05]  /*10b0*/  LOP3.LUT R3, R3, R4, RZ, 0xc0, !PT ;  /* 0x0000000403037212 */ /* 0x000fca00078ec0ff */
[----:B------:R-:W-:-:S05]  /*10c0*/  IMAD.IADD R3, R6, 0x1, R3 ;  /* 0x0000000106037824 */ /* 0x000fca00078e0203 */
[----:B------:R-:W-:Y:S01]  /*10d0*/  LOP3.LUT R0, R3, R0, RZ, 0xfc, !PT ;  /* 0x0000000003007212 */ /* 0x000fe200078efcff */
[----:B------:R-:W-:Y:S06]  /*10e0*/  BRA `(.L_x_20) ;  /* 0x0000000000107947 */ /* 0x000fec0003800000 */
.L_x_19:
[----:B------:R-:W-:-:S04]  /*10f0*/  LOP3.LUT R0, R0, 0x80000000, RZ, 0xc0, !PT ;  /* 0x8000000000007812 */ /* 0x000fc800078ec0ff */
[----:B------:R-:W-:Y:S01]  /*1100*/  LOP3.LUT R0, R0, 0x7f800000, RZ, 0xfc, !PT ;  /* 0x7f80000000007812 */ /* 0x000fe200078efcff */
[----:B------:R-:W-:Y:S06]  /*1110*/  BRA `(.L_x_20) ;  /* 0x0000000000047947 */ /* 0x000fec0003800000 */
.L_x_18:
[----:B------:R-:W-:-:S07]  /*1120*/  LEA R0, R5, R0, 0x17 ;  /* 0x0000000005007211 */ /* 0x000fce00078eb8ff */
.L_x_20:
[----:B------:R-:W-:Y:S05]  /*1130*/  BSYNC.RECONVERGENT B2 ;  /* 0x0000000000027941 */ /* 0x000fea0003800200 */
.L_x_17:
[----:B------:R-:W-:Y:S05]  /*1140*/  BRA `(.L_x_21) ;  /* 0x0000000000207947 */ /* 0x000fea0003800000 */
.L_x_16:
[----:B------:R-:W-:-:S04]  /*1150*/  LOP3.LUT R0, R4, 0x80000000, R3, 0x48, !PT ;  /* 0x8000000004007812 */ /* 0x000fc800078e4803 */
[----:B------:R-:W-:Y:S01]  /*1160*/  LOP3.LUT R0, R0, 0x7f800000, RZ, 0xfc, !PT ;  /* 0x7f80000000007812 */ /* 0x000fe200078efcff */
[----:B------:R-:W-:Y:S06]  /*1170*/  BRA `(.L_x_21) ;  /* 0x0000000000147947 */ /* 0x000fec0003800000 */
.L_x_15:
[----:B------:R-:W-:Y:S01]  /*1180*/  LOP3.LUT R0, R4, 0x80000000, R3, 0x48, !PT ;  /* 0x8000000004007812 */ /* 0x000fe200078e4803 */
[----:B------:R-:W-:Y:S06]  /*1190*/  BRA `(.L_x_21) ;  /* 0x00000000000c7947 */ /* 0x000fec0003800000 */
.L_x_14:
[----:B------:R-:W0:Y:S01]  /*11a0*/  MUFU.RSQ R0, -QNAN ;  /* 0xffc0000000007908 */ /* 0x000e220000001400 */
[----:B------:R-:W-:Y:S05]  /*11b0*/  BRA `(.L_x_21) ;  /* 0x0000000000047947 */ /* 0x000fea0003800000 */
.L_x_13:
[----:B------:R-:W-:-:S07]  /*11c0*/  FADD.FTZ R0, R3, R0 ;  /* 0x0000000003007221 */ /* 0x000fce0000010000 */
.L_x_21:
[----:B------:R-:W-:Y:S05]  /*11d0*/  BSYNC.RECONVERGENT B1 ;  /* 0x0000000000017941 */ /* 0x000fea0003800200 */
.L_x_11:
[----:B------:R-:W-:-:S04]  /*11e0*/  HFMA2 R3, -RZ, RZ, 0, 0 ;  /* 0x00000000ff037431 */ /* 0x000fc800000001ff */
[----:B0-----:R-:W-:Y:S05]  /*11f0*/  RET.REL.NODEC R2 `(_Z17kernel_reduce_sumPKjPfiii) ;  /* 0xffffffec02807950 */ /* 0x001fea0003c3ffff */
.L_x_22:
        /* <DEDUP_REMOVED lines=16> */
.L_x_43:


//--------------------- .text._Z10binary2intPjiiii --------------------------
	.section	.text._Z10binary2intPjiiii,"ax",@progbits
	.align	128
        .global         _Z10binary2intPjiiii
        .type           _Z10binary2intPjiiii,@function
        .size           _Z10binary2intPjiiii,(.L_x_48 - _Z10binary2intPjiiii)
        .other          _Z10binary2intPjiiii,@"STO_CUDA_ENTRY STV_DEFAULT"
_Z10binary2intPjiiii:
.text._Z10binary2intPjiiii:
[----:B------:R-:W-:Y:S01]  /*0000*/  LDC R1, c[0x0][0x37c] ;  /* 0x0000df00ff017b82 */ /* 0x000fe20000000800 */
[----:B------:R-:W0:Y:S01]  /*0010*/  S2R R5, SR_TID.X ;  /* 0x0000000000057919 */ /* 0x000e220000002100 */
[----:B------:R-:W1:Y:S01]  /*0020*/  LDCU.64 UR4, c[0x0][0x388] ;  /* 0x00007100ff0477ac */ /* 0x000e620008000a00 */
[----:B------:R-:W0:Y:S01]  /*0030*/  S2R R0, SR_CTAID.X ;  /* 0x0000000000007919 */ /* 0x000e220000002500 */
[----:B------:R-:W0:Y:S01]  /*0040*/  LDCU UR6, c[0x0][0x360] ;  /* 0x00006c00ff0677ac */ /* 0x000e220008000800 */
[----:B-1----:R-:W-:Y:S01]  /*0050*/  UIMAD UR4, UR5, UR4, URZ ;  /* 0x00000004050472a4 */ /* 0x002fe2000f8e02ff */
[----:B0-----:R-:W-:-:S05]  /*0060*/  IMAD R5, R0, UR6, R5 ;  /* 0x0000000600057c24 */ /* 0x001fca000f8e0205 */
[----:B------:R-:W-:-:S13]  /*0070*/  ISETP.GE.AND P0, PT, R5, UR4, PT ;  /* 0x0000000405007c0c */ /* 0x000fda000bf06270 */
[----:B------:R-:W-:Y:S05]  /*0080*/  @P0 EXIT ;  /* 0x000000000000094d */ /* 0x000fea0003800000 */
[----:B------:R-:W0:Y:S01]  /*0090*/  LDCU.64 UR6, c[0x0][0x390] ;  /* 0x00007200ff0677ac */ /* 0x000e220008000a00 */
[----:B------:R-:W1:Y:S01]  /*00a0*/  LDC.64 R2, c[0x0][0x380] ;  /* 0x0000e000ff027b82 */ /* 0x000e620000000a00 */
[----:B------:R-:W-:Y:S01]  /*00b0*/  IMAD.MOV.U32 R11, RZ, RZ, RZ ;  /* 0x000000ffff0b7224 */ /* 0x000fe200078e00ff */
[----:B------:R-:W2:Y:S01]  /*00c0*/  LDCU.64 UR8, c[0x0][0x358] ;  /* 0x00006b00ff0877ac */ /* 0x000ea20008000a00 */
[----:B0-----:R-:W-:-:S05]  /*00d0*/  IMAD.U32 R0, RZ, RZ, UR7 ;  /* 0x00000007ff007e24 */ /* 0x001fca000f8e00ff */
[----:B------:R-:W-:Y:S01]  /*00e0*/  VIMNMX R4, PT, PT, R0, UR6, PT ;  /* 0x0000000600047c48 */ /* 0x000fe2000bfe0100 */
[----:B-1----:R-:W-:-:S03]  /*00f0*/  IMAD.WIDE R2, R5, 0x4, R2 ;  /* 0x0000000405027825 */ /* 0x002fc600078e0202 */
[----:B------:R-:W-:-:S13]  /*0100*/  ISETP.GE.AND P0, PT, R4, 0x1, PT ;  /* 0x000000010400780c */ /* 0x000fda0003f06270 */
[----:B--2---:R-:W-:Y:S05]  /*0110*/  @!P0 BRA `(.L_x_23) ;  /* 0x0000000800688947 */ /* 0x004fea0003800000 */
[----:B------:R0:W5:Y:S01]  /*0120*/  LDG.E R4, desc[UR8][R2.64] ;  /* 0x0000000802047981 */ /* 0x000162000c1e1900 */
[C---:B------:R-:W-:Y:S01]  /*0130*/  LOP3.LUT R5, R0.reuse, 0x7ffffffc, RZ, 0xc0, !PT ;  /* 0x7ffffffc00057812 */ /* 0x040fe200078ec0ff */
[----:B------:R-:W-:Y:S01]  /*0140*/  IMAD.MOV.U32 R11, RZ, RZ, RZ ;  /* 0x000000ffff0b7224 */ /* 0x000fe200078e00ff */
[----:B------:R-:W-:Y:S01]  /*0150*/  LOP3.LUT R6, R0, 0x3, RZ, 0xc0, !PT ;  /* 0x0000000300067812 */ /* 0x000fe200078ec0ff */
[----:B------:R-:W-:Y:S01]  /*0160*/  IMAD.MOV.U32 R7, RZ, RZ, RZ ;  /* 0x000000ffff077224 */ /* 0x000fe200078e00ff */
[----:B------:R-:W-:Y:S01]  /*0170*/  UMOV UR4, URZ ;  /* 0x000000ff00047c82 */ /* 0x000fe20008000000 */
[----:B------:R-:W-:-:S07]  /*0180*/  IMAD.MOV R8, RZ, RZ, -R5 ;  /* 0x000000ffff087224 */ /* 0x000fce00078e0a05 */
.L_x_30:
[----:B------:R-:W1:Y:S01]  /*0190*/  LDCU.64 UR6, c[0x0][0x390] ;  /* 0x00007200ff0677ac */ /* 0x000e620008000a00 */
[----:B------:R-:W-:Y:S01]  /*01a0*/  IMAD.MOV.U32 R9, RZ, RZ, R7 ;  /* 0x000000ffff097224 */ /* 0x000fe200078e0007 */
[----:B------:R-:W-:Y:S01]  /*01b0*/  UIADD3 UR4, UPT, UPT, UR4, 0x1, URZ ;  /* 0x0000000104047890 */ /* 0x000fe2000fffe0ff */
[----:B-1----:R-:W-:-:S03]  /*01c0*/  IMAD.U32 R0, RZ, RZ, UR7 ;  /* 0x00000007ff007e24 */ /* 0x002fc6000f8e00ff */
[----:B------:R-:W-:Y:S02]  /*01d0*/  UISETP.NE.AND UP0, UPT, UR4, UR6, UPT ;  /* 0x000000060400728c */ /* 0x000fe4000bf05270 */
[----:B------:R-:W-:-:S13]  /*01e0*/  ISETP.GE.U32.AND P0, PT, R0, 0x4, PT ;  /* 0x000000040000780c */ /* 0x000fda0003f06070 */
[----:B------:R-:W-:Y:S05]  /*01f0*/  @!P0 BRA `(.L_x_24) ;  /* 0x0000000400e48947 */ /* 0x000fea0003800000 */
[----:B------:R-:W-:Y:S02]  /*0200*/  IMAD.MOV R9, RZ, RZ, -R5 ;  /* 0x000000ffff097224 */ /* 0x000fe400078e0a05 */
[----:B------:R-:W-:-:S03]  /*0210*/  IMAD.MOV.U32 R10, RZ, RZ, R8 ;  /* 0x000000ffff0a7224 */ /* 0x000fc600078e0008 */
[----:B------:R-:W-:Y:S01]  /*0220*/  ISETP.GE.AND P0, PT, R9, RZ, PT ;  /* 0x000000ff0900720c */ /* 0x000fe20003f06270 */
[----:B------:R-:W-:-:S12]  /*0230*/  IMAD.MOV.U32 R9, RZ, RZ, R7 ;  /* 0x000000ffff097224 */ /* 0x000fd800078e0007 */
[----:B------:R-:W-:Y:S05]  /*0240*/  @P0 BRA `(.L_x_25) ;  /* 0x00000004008c0947 */ /* 0x000fea0003800000 */
[----:B------:R-:W-:Y:S01]  /*0250*/  IMAD.MOV R12, RZ, RZ, -R10 ;  /* 0x000000ffff0c7224 */ /* 0x000fe200078e0a0a */
[----:B------:R-:W-:-:S04]  /*0260*/  PLOP3.LUT P0, PT, PT, PT, PT, 0x80, 0x8 ;  /* 0x000000000008781c */ /* 0x000fc80003f0f070 */
[----:B------:R-:W-:-:S13]  /*0270*/  ISETP.GT.AND P1, PT, R12, 0xc, PT ;  /* 0x0000000c0c00780c */ /* 0x000fda0003f24270 */
[----:B------:R-:W-:Y:S05]  /*0280*/  @!P1 BRA `(.L_x_26) ;  /* 0x0000000000f09947 */ /* 0x000fea0003800000 */
[----:B------:R-:W-:-:S13]  /*0290*/  PLOP3.LUT P0, PT, PT, PT, PT, 0x8, 0x80 ;  /* 0x000000000080781c */ /* 0x000fda0003f0e170 */
.L_x_27:
[C---:B------:R-:W-:Y:S01]  /*02a0*/  VIADD R13, R9.reuse, 0x1 ;  /* 0x00000001090d7836 */ /* 0x040fe20000000000 */
[--C-:B-----5:R-:W-:Y:S01]  /*02b0*/  SHF.R.U32.HI R12, RZ, R9, R4.reuse ;  /* 0x00000009ff0c7219 */ /* 0x120fe20000011604 */
[C---:B------:R-:W-:Y:S02]  /*02c0*/  VIADD R15, R9.reuse, 0x2 ;  /* 0x00000002090f7836 */ /* 0x040fe40000000000 */
[C---:B------:R-:W-:Y:S01]  /*02d0*/  VIADD R17, R9.reuse, 0x3 ;  /* 0x0000000309117836 */ /* 0x040fe20000000000 */
[--C-:B------:R-:W-:Y:S01]  /*02e0*/  SHF.R.U32.HI R13, RZ, R13, R4.reuse ;  /* 0x0000000dff0d7219 */ /* 0x100fe20000011604 */
[----:B------:R-:W-:Y:S01]  /*02f0*/  VIADD R19, R9, 0x9 ;  /* 0x0000000909137836 */ /* 0x000fe20000000000 */
[----:B------:R-:W-:Y:S01]  /*0300*/  LOP3.LUT R12, R12, 0x1, RZ, 0xc0, !PT ;  /* 0x000000010c0c7812 */ /* 0x000fe200078ec0ff */
[----:B------:R-:W-:Y:S01]  /*0310*/  VIADD R10, R10, 0x10 ;  /* 0x000000100a0a7836 */ /* 0x000fe20000000000 */
[----:B------:R-:W-:Y:S02]  /*0320*/  LOP3.LUT R13, R13, 0x1, RZ, 0xc0, !PT ;  /* 0x000000010d0d7812 */ /* 0x000fe400078ec0ff */
[----:B------:R-:W-:-:S02]  /*0330*/  SHF.R.U32.HI R15, RZ, R15, R4 ;  /* 0x0000000fff0f7219 */ /* 0x000fc40000011604 */
[--C-:B------:R-:W-:Y:S02]  /*0340*/  SHF.R.U32.HI R17, RZ, R17, R4.reuse ;  /* 0x00000011ff117219 */ /* 0x100fe40000011604 */
[----:B------:R-:W-:Y:S01]  /*0350*/  IADD3 R12, PT, PT, R13, R12, R11 ;  /* 0x0000000c0d0c7210 */ /* 0x000fe20007ffe00b */
[----:B------:R-:W-:Y:S01]  /*0360*/  VIADD R11, R9, 0x4 ;  /* 0x00000004090b7836 */ /* 0x000fe20000000000 */
[----:B------:R-:W-:Y:S01]  /*0370*/  LOP3.LUT R15, R15, 0x1, RZ, 0xc0, !PT ;  /* 0x000000010f0f7812 */ /* 0x000fe200078ec0ff */
[----:B------:R-:W-:Y:S01]  /*0380*/  VIADD R13, R9, 0x5 ;  /* 0x00000005090d7836 */ /* 0x000fe20000000000 */
[----:B------:R-:W-:Y:S02]  /*0390*/  LOP3.LUT R17, R17, 0x1, RZ, 0xc0, !PT ;  /* 0x0000000111117812 */ /* 0x000fe400078ec0ff */
[----:B------:R-:W-:Y:S02]  /*03a0*/  SHF.R.U32.HI R11, RZ, R11, R4 ;  /* 0x0000000bff0b7219 */ /* 0x000fe40000011604 */
[----:B------:R-:W-:Y:S01]  /*03b0*/  IADD3 R12, PT, PT, R17, R15, R12 ;  /* 0x0000000f110c7210 */ /* 0x000fe20007ffe00c */
[C---:B------:R-:W-:Y:S01]  /*03c0*/  VIADD R15, R9.reuse, 0x6 ;  /* 0x00000006090f7836 */ /* 0x040fe20000000000 */
[----:B------:R-:W-:Y:S01]  /*03d0*/  SHF.R.U32.HI R13, RZ, R13, R4 ;  /* 0x0000000dff0d7219 */ /* 0x000fe20000011604 */
[----:B------:R-:W-:Y:S01]  /*03e0*/  VIADD R17, R9, 0x7 ;  /* 0x0000000709117836 */ /* 0x000fe20000000000 */
[----:B------:R-:W-:-:S02]  /*03f0*/  LOP3.LUT R11, R11, 0x1, RZ, 0xc0, !PT ;  /* 0x000000010b0b7812 */ /* 0x000fc400078ec0ff */
[----:B------:R-:W-:Y:S02]  /*0400*/  LOP3.LUT R13, R13, 0x1, RZ, 0xc0, !PT ;  /* 0x000000010d0d7812 */ /* 0x000fe400078ec0ff */
[--C-:B------:R-:W-:Y:S02]  /*0410*/  SHF.R.U32.HI R15, RZ, R15, R4.reuse ;  /* 0x0000000fff0f7219 */ /* 0x100fe40000011604 */
[----:B------:R-:W-:Y:S02]  /*0420*/  SHF.R.U32.HI R17, RZ, R17, R4 ;  /* 0x00000011ff117219 */ /* 0x000fe40000011604 */
[----:B------:R-:W-:Y:S01]  /*0430*/  IADD3 R11, PT, PT, R13, R11, R12 ;  /* 0x0000000b0d0b7210 */ /* 0x000fe20007ffe00c */
[----:B------:R-:W-:Y:S01]  /*0440*/  VIADD R13, R9, 0x8 ;  /* 0x00000008090d7836 */ /* 0x000fe20000000000 */
[----:B------:R-:W-:Y:S01]  /*0450*/  LOP3.LUT R12, R15, 0x1, RZ, 0xc0, !PT ;  /* 0x000000010f0c7812 */ /* 0x000fe200078ec0ff */
[----:B------:R-:W-:Y:S01]  /*0460*/  VIADD R15, R9, 0xa ;  /* 0x0000000a090f7836 */ /* 0x000fe20000000000 */
[----:B------:R-:W-:-:S02]  /*0470*/  LOP3.LUT R17, R17, 0x1, RZ, 0xc0, !PT ;  /* 0x0000000111117812 */ /* 0x000fc400078ec0ff */
[--C-:B------:R-:W-:Y:S02]  /*0480*/  SHF.R.U32.HI R13, RZ, R13, R4.reuse ;  /* 0x0000000dff0d7219 */ /* 0x100fe40000011604 */
[----:B------:R-:W-:Y:S01]  /*0490*/  IADD3 R11, PT, PT, R17, R12, R11 ;  /* 0x0000000c110b7210 */ /* 0x000fe20007ffe00b */
[----:B------:R-:W-:Y:S01]  /*04a0*/  VIADD R17, R9, 0xb ;  /* 0x0000000b09117836 */ /* 0x000fe20000000000 */
[--C-:B------:R-:W-:Y:S02]  /*04b0*/  SHF.R.U32.HI R19, RZ, R19, R4.reuse ;  /* 0x00000013ff137219 */ /* 0x100fe40000011604 */
        /* <DEDUP_REMOVED lines=10> */
[----:B------:R-:W-:Y:S02]  /*0560*/  ISETP.GE.AND P1, PT, R10, -0xc, PT ;  /* 0xfffffff40a00780c */ /* 0x000fe40003f26270 */
[----:B------:R-:W-:Y:S01]  /*0570*/  IADD3 R11, PT, PT, R17, R12, R11 ;  /* 0x0000000c110b7210 */ /* 0x000fe20007ffe00b */
[C---:B------:R-:W-:Y:S01]  /*0580*/  VIADD R17, R9.reuse, 0xf ;  /* 0x0000000f09117836 */ /* 0x040fe20000000000 */
[--C-:B------:R-:W-:Y:S01]  /*0590*/  SHF.R.U32.HI R13, RZ, R13, R4.reuse ;  /* 0x0000000dff0d7219 */ /* 0x100fe20000011604 */
[----:B------:R-:W-:Y:S01]  /*05a0*/  VIADD R9, R9, 0x10 ;  /* 0x0000001009097836 */ /* 0x000fe20000000000 */
[----:B------:R-:W-:-:S02]  /*05b0*/  SHF.R.U32.HI R19, RZ, R19, R4 ;  /* 0x00000013ff137219 */ /* 0x000fc40000011604 */
[----:B------:R-:W-:Y:S02]  /*05c0*/  LOP3.LUT R12, R13, 0x1, RZ, 0xc0, !PT ;  /* 0x000000010d0c7812 */ /* 0x000fe400078ec0ff */
[----:B------:R-:W-:Y:S02]  /*05d0*/  LOP3.LUT R19, R19, 0x1, RZ, 0xc0, !PT ;  /* 0x0000000113137812 */ /* 0x000fe400078ec0ff */
[--C-:B------:R-:W-:Y:S02]  /*05e0*/  SHF.R.U32.HI R15, RZ, R15, R4.reuse ;  /* 0x0000000fff0f7219 */ /* 0x100fe40000011604 */
[----:B------:R-:W-:Y:S02]  /*05f0*/  SHF.R.U32.HI R17, RZ, R17, R4 ;  /* 0x00000011ff117219 */ /* 0x000fe40000011604 */
[----:B------:R-:W-:Y:S02]  /*0600*/  IADD3 R11, PT, PT, R19, R12, R11 ;  /* 0x0000000c130b7210 */ /* 0x000fe40007ffe00b */
[----:B------:R-:W-:-:S02]  /*0610*/  LOP3.LUT R12, R15, 0x1, RZ, 0xc0, !PT ;  /* 0x000000010f0c7812 */ /* 0x000fc400078ec0ff */
[----:B------:R-:W-:-:S04]  /*0620*/  LOP3.LUT R17, R17, 0x1, RZ, 0xc0, !PT ;  /* 0x0000000111117812 */ /* 0x000fc800078ec0ff */
[----:B------:R-:W-:Y:S01]  /*0630*/  IADD3 R11, PT, PT, R17, R12, R11 ;  /* 0x0000000c110b7210 */ /* 0x000fe20007ffe00b */
[----:B------:R-:W-:Y:S06]  /*0640*/  @!P1 BRA `(.L_x_27) ;  /* 0xfffffffc00149947 */ /* 0x000fec000383ffff */
.L_x_26:
[----:B------:R-:W-:-:S05]  /*0650*/  IMAD.MOV R12, RZ, RZ, -R10 ;  /* 0x000000ffff0c7224 */ /* 0x000fca00078e0a0a */
[----:B------:R-:W-:-:S13]  /*0660*/  ISETP.GT.AND P1, PT, R12, 0x4, PT ;  /* 0x000000040c00780c */ /* 0x000fda0003f24270 */
[----:B------:R-:W-:Y:S05]  /*0670*/  @!P1 BRA `(.L_x_28) ;  /* 0x0000000000789947 */ /* 0x000fea0003800000 */
[C---:B------:R-:W-:Y:S01]  /*0680*/  VIADD R13, R9.reuse, 0x1 ;  /* 0x00000001090d7836 */ /* 0x040fe20000000000 */
[--C-:B-----5:R-:W-:Y:S01]  /*0690*/  SHF.R.U32.HI R12, RZ, R9, R4.reuse ;  /* 0x00000009ff0c7219 */ /* 0x120fe20000011604 */
[C---:B------:R-:W-:Y:S01]  /*06a0*/  VIADD R15, R9.reuse, 0x2 ;  /* 0x00000002090f7836 */ /* 0x040fe20000000000 */
[----:B------:R-:W-:Y:S01]  /*06b0*/  PLOP3.LUT P0, PT, PT, PT, PT, 0x8, 0x80 ;  /* 0x000000000080781c */ /* 0x000fe20003f0e170 */
[----:B------:R-:W-:Y:S01]  /*06c0*/  VIADD R17, R9, 0x3 ;  /* 0x0000000309117836 */ /* 0x000fe20000000000 */
[--C-:B------:R-:W-:Y:S01]  /*06d0*/  SHF.R.U32.HI R13, RZ, R13, R4.reuse ;  /* 0x0000000dff0d7219 */ /* 0x100fe20000011604 */
[----:B------:R-:W-:Y:S01]  /*06e0*/  VIADD R10, R10, 0x8 ;  /* 0x000000080a0a7836 */ /* 0x000fe20000000000 */
[----:B------:R-:W-:Y:S02]  /*06f0*/  LOP3.LUT R12, R12, 0x1, RZ, 0xc0, !PT ;  /* 0x000000010c0c7812 */ /* 0x000fe400078ec0ff */
        /* <DEDUP_REMOVED lines=13> */
[----:B------:R-:W-:Y:S01]  /*07d0*/  LOP3.LUT R11, R11, 0x1, RZ, 0xc0, !PT ;  /* 0x000000010b0b7812 */ /* 0x000fe200078ec0ff */
[----:B------:R-:W-:Y:S01]  /*07e0*/  VIADD R9, R9, 0x8 ;  /* 0x0000000809097836 */ /* 0x000fe20000000000 */
[----:B------:R-:W-:-:S02]  /*07f0*/  LOP3.LUT R13, R13, 0x1, RZ, 0xc0, !PT ;  /* 0x000000010d0d7812 */ /* 0x000fc400078ec0ff */
[--C-:B------:R-:W-:Y:S02]  /*0800*/  SHF.R.U32.HI R15, RZ, R15, R4.reuse ;  /* 0x0000000fff0f7219 */ /* 0x100fe40000011604 */
[----:B------:R-:W-:Y:S02]  /*0810*/  SHF.R.U32.HI R17, RZ, R17, R4 ;  /* 0x00000011ff117219 */ /* 0x000fe40000011604 */
[----:B------:R-:W-:Y:S02]  /*0820*/  IADD3 R11, PT, PT, R13, R11, R12 ;  /* 0x0000000b0d0b7210 */ /* 0x000fe40007ffe00c */
[----:B------:R-:W-:Y:S02]  /*0830*/  LOP3.LUT R12, R15, 0x1, RZ, 0xc0, !PT ;  /* 0x000000010f0c7812 */ /* 0x000fe400078ec0ff */
[----:B------:R-:W-:-:S04]  /*0840*/  LOP3.LUT R17, R17, 0x1, RZ, 0xc0, !PT ;  /* 0x0000000111117812 */ /* 0x000fc800078ec0ff */
[----:B------:R-:W-:-:S07]  /*0850*/  IADD3 R11, PT, PT, R17, R12, R11 ;  /* 0x0000000c110b7210 */ /* 0x000fce0007ffe00b */
.L_x_28:
[----:B------:R-:W-:-:S13]  /*0860*/  ISETP.NE.OR P0, PT, R10, RZ, P0 ;  /* 0x000000ff0a00720c */ /* 0x000fda0000705670 */
[----:B------:R-:W-:Y:S05]  /*0870*/  @!P0 BRA `(.L_x_24) ;  /* 0x0000000000448947 */ /* 0x000fea0003800000 */
.L_x_25:
[----:B------:R-:W-:Y:S01]  /*0880*/  VIADD R10, R10, 0x4 ;  /* 0x000000040a0a7836 */ /* 0x000fe20000000000 */
[--C-:B-----5:R-:W-:Y:S01]  /*0890*/  SHF.R.U32.HI R12, RZ, R9, R4.reuse ;  /* 0x00000009ff0c7219 */ /* 0x120fe20000011604 */
[C---:B------:R-:W-:Y:S02]  /*08a0*/  VIADD R13, R9.reuse, 0x1 ;  /* 0x00000001090d7836 */ /* 0x040fe40000000000 */
[C---:B------:R-:W-:Y:S01]  /*08b0*/  VIADD R15, R9.reuse, 0x2 ;  /* 0x00000002090f7836 */ /* 0x040fe20000000000 */
[----:B------:R-:W-:Y:S01]  /*08c0*/  ISETP.NE.AND P0, PT, R10, RZ, PT ;  /* 0x000000ff0a00720c */ /* 0x000fe20003f05270 */
[C---:B------:R-:W-:Y:S01]  /*08d0*/  VIADD R17, R9.reuse, 0x3 ;  /* 0x0000000309117836 */ /* 0x040fe20000000000 */
[----:B------:R-:W-:Y:S01]  /*08e0*/  SHF.R.U32.HI R13, RZ, R13, R4 ;  /* 0x0000000dff0d7219 */ /* 0x000fe20000011604 */
[----:B------:R-:W-:Y:S01]  /*08f0*/  VIADD R9, R9, 0x4 ;  /* 0x0000000409097836 */ /* 0x000fe20000000000 */
[----:B------:R-:W-:Y:S02]  /*0900*/  LOP3.LUT R12, R12, 0x1, RZ, 0xc0, !PT ;  /* 0x000000010c0c7812 */ /* 0x000fe400078ec0ff */
[----:B------:R-:W-:-:S02]  /*0910*/  LOP3.LUT R13, R13, 0x1, RZ, 0xc0, !PT ;  /* 0x000000010d0d7812 */ /* 0x000fc400078ec0ff */
[--C-:B------:R-:W-:Y:S02]  /*0920*/  SHF.R.U32.HI R15, RZ, R15, R4.reuse ;  /* 0x0000000fff0f7219 */ /* 0x100fe40000011604 */
[----:B------:R-:W-:Y:S02]  /*0930*/  SHF.R.U32.HI R17, RZ, R17, R4 ;  /* 0x00000011ff117219 */ /* 0x000fe40000011604 */
[----:B------:R-:W-:Y:S02]  /*0940*/  IADD3 R11, PT, PT, R13, R12, R11 ;  /* 0x0000000c0d0b7210 */ /* 0x000fe40007ffe00b */
[----:B------:R-:W-:Y:S02]  /*0950*/  LOP3.LUT R12, R15, 0x1, RZ, 0xc0, !PT ;  /* 0x000000010f0c7812 */ /* 0x000fe400078ec0ff */
[----:B------:R-:W-:-:S04]  /*0960*/  LOP3.LUT R17, R17, 0x1, RZ, 0xc0, !PT ;  /* 0x0000000111117812 */ /* 0x000fc800078ec0ff */
[----:B------:R-:W-:Y:S01]  /*0970*/  IADD3 R11, PT, PT, R17, R12, R11 ;  /* 0x0000000c110b7210 */ /* 0x000fe20007ffe00b */
[----:B------:R-:W-:Y:S06]  /*0980*/  @P0 BRA `(.L_x_25) ;  /* 0xfffffffc00bc0947 */ /* 0x000fec000383ffff */
.L_x_24:
[----:B------:R-:W-:-:S13]  /*0990*/  ISETP.NE.AND P0, PT, R6, RZ, PT ;  /* 0x000000ff0600720c */ /* 0x000fda0003f05270 */
[----:B------:R-:W-:Y:S05]  /*09a0*/  @!P0 BRA `(.L_x_29) ;  /* 0x0000000000388947 */ /* 0x000fea0003800000 */
[----:B------:R-:W-:Y:S02]  /*09b0*/  ISETP.NE.AND P0, PT, R6, 0x1, PT ;  /* 0x000000010600780c */ /* 0x000fe40003f05270 */
[----:B-----5:R-:W-:-:S04]  /*09c0*/  SHF.R.U32.HI R10, RZ, R9, R4 ;  /* 0x00000009ff0a7219 */ /* 0x020fc80000011604 */
[----:B------:R-:W-:-:S05]  /*09d0*/  LOP3.LUT R10, R10, 0x1, RZ, 0xc0, !PT ;  /* 0x000000010a0a7812 */ /* 0x000fca00078ec0ff */
[----:B------:R-:W-:Y:S02]  /*09e0*/  IMAD.IADD R11, R11, 0x1, R10 ;  /* 0x000000010b0b7824 */ /* 0x000fe400078e020a */
[----:B------:R-:W-:Y:S05]  /*09f0*/  @!P0 BRA `(.L_x_29) ;  /* 0x0000000000248947 */ /* 0x000fea0003800000 */
[----:B------:R-:W-:Y:S01]  /*0a00*/  ISETP.NE.AND P0, PT, R6, 0x2, PT ;  /* 0x000000020600780c */ /* 0x000fe20003f05270 */
[----:B------:R-:W-:-:S05]  /*0a10*/  VIADD R13, R9, 0x1 ;  /* 0x00000001090d7836 */ /* 0x000fca0000000000 */
[----:B------:R-:W-:-:S04]  /*0a20*/  SHF.R.U32.HI R13, RZ, R13, R4 ;  /* 0x0000000dff0d7219 */ /* 0x000fc80000011604 */
[----:B------:R-:W-:-:S03]  /*0a30*/  LOP3.LUT R10, R13, 0x1, RZ, 0xc0, !PT ;  /* 0x000000010d0a7812 */ /* 0x000fc600078ec0ff */
[----:B------:R-:W-:Y:S02]  /*0a40*/  @P0 VIADD R9, R9, 0x2 ;  /* 0x0000000209090836 */ /* 0x000fe40000000000 */
[----:B------:R-:W-:-:S03]  /*0a50*/  IMAD.IADD R11, R11, 0x1, R10 ;  /* 0x000000010b0b7824 */ /* 0x000fc600078e020a */
[----:B------:R-:W-:-:S04]  /*0a60*/  @P0 SHF.R.U32.HI R9, RZ, R9, R4 ;  /* 0x00000009ff090219 */ /* 0x000fc80000011604 */
[----:B------:R-:W-:-:S05]  /*0a70*/  @P0 LOP3.LUT R10, R9, 0x1, RZ, 0xc0, !PT ;  /* 0x00000001090a0812 */ /* 0x000fca00078ec0ff */
[----:B------:R-:W-:-:S07]  /*0a80*/  @P0 IMAD.IADD R11, R11, 0x1, R10 ;  /* 0x000000010b0b0824 */ /* 0x000fce00078e020a */
.L_x_29:
[----:B------:R-:W-:Y:S01]  /*0a90*/  VIADD R7, R7, 0x8 ;  /* 0x0000000807077836 */ /* 0x000fe20000000000 */
[----:B------:R-:W-:Y:S06]  /*0aa0*/  BRA.U UP0, `(.L_x_30) ;  /* 0xfffffff500b87547 */ /* 0x000fec000b83ffff */
[----:B------:R-:W-:-:S07]  /*0ab0*/  IMAD.SHL.U32 R11, R11, 0x2, RZ ;  /* 0x000000020b0b7824 */ /* 0x000fce00078e00ff */
.L_x_23:
[----:B------:R-:W-:-:S04]  /*0ac0*/  IMAD.MOV R0, RZ, RZ, -R0 ;  /* 0x000000ffff007224 */ /* 0x000fc800078e0a00 */
[----:B------:R-:W-:-:S05]  /*0ad0*/  IMAD R11, R0, UR6, R11 ;  /* 0x00000006000b7c24 */ /* 0x000fca000f8e020b */
[----:B------:R-:W-:Y:S01]  /*0ae0*/  STG.E desc[UR8][R2.64], R11 ;  /* 0x0000000b02007986 */ /* 0x000fe2000c101908 */
[----:B------:R-:W-:Y:S05]  /*0af0*/  EXIT ;  /* 0x000000000000794d */ /* 0x000fea0003800000 */
.L_x_31:
        /* <DEDUP_REMOVED lines=16> */
.L_x_48:


//--------------------- .text._Z12binaryConv2dPKjPjS0_iiiiii --------------------------
	.section	.text._Z12binaryConv2dPKjPjS0_iiiiii,"ax",@progbits
	.align	128
        .global         _Z12binaryConv2dPKjPjS0_iiiiii
        .type           _Z12binaryConv2dPKjPjS0_iiiiii,@function
        .size           _Z12binaryConv2dPKjPjS0_iiiiii,(.L_x_44 - _Z12binaryConv2dPKjPjS0_iiiiii)
        .other          _Z12binaryConv2dPKjPjS0_iiiiii,@"STO_CUDA_ENTRY STV_DEFAULT"
_Z12binaryConv2dPKjPjS0_iiiiii:
.text._Z12binaryConv2dPKjPjS0_iiiiii:
[----:B------:R-:W-:Y:S01]  /*0000*/  LDC R1, c[0x0][0x37c] ;  /* 0x0000df00ff017b82 */ /* 0x000fe20000000800 */
[----:B------:R-:W0:Y:S07]  /*0010*/  S2R R5, SR_TID.X ;  /* 0x0000000000057919 */ /* 0x000e2e0000002100 */
[----:B------:R-:W1:Y:S01]  /*0020*/  LDC R0, c[0x0][0x39c] ;  /* 0x0000e700ff007b82 */ /* 0x000e620000000800 */
[----:B------:R-:W0:Y:S01]  /*0030*/  LDCU UR4, c[0x0][0x360] ;  /* 0x00006c00ff0477ac */ /* 0x000e220008000800 */
[----:B------:R-:W0:Y:S01]  /*0040*/  S2R R2, SR_CTAID.X ;  /* 0x0000000000027919 */ /* 0x000e220000002500 */
[----:B------:R-:W1:Y:S01]  /*0050*/  LDCU UR5, c[0x0][0x398] ;  /* 0x00007300ff0577ac */ /* 0x000e620008000800 */
[----:B0-----:R-:W-:-:S02]  /*0060*/  IMAD R5, R2, UR4, R5 ;  /* 0x0000000402057c24 */ /* 0x001fc4000f8e0205 */
[----:B-1----:R-:W-:-:S05]  /*0070*/  IMAD R2, R0, UR5, RZ ;  /* 0x0000000500027c24 */ /* 0x002fca000f8e02ff */
[----:B------:R-:W-:-:S13]  /*0080*/  ISETP.GE.AND P0, PT, R5, R2, PT ;  /* 0x000000020500720c */ /* 0x000fda0003f06270 */
[----:B------:R-:W-:Y:S05]  /*0090*/  @P0 EXIT ;  /* 0x000000000000094d */ /* 0x000fea0003800000 */
[----:B------:R-:W-:Y:S01]  /*00a0*/  IABS R8, R0 ;  /* 0x0000000000087213 */ /* 0x000fe20000000000 */
[----:B------:R-:W0:Y:S01]  /*00b0*/  LDC.64 R2, c[0x0][0x380] ;  /* 0x0000e000ff027b82 */ /* 0x000e220000000a00 */
[----:B------:R-:W1:Y:S02]  /*00c0*/  LDCU.64 UR6, c[0x0][0x358] ;  /* 0x00006b00ff0677ac */ /* 0x000e640008000a00 */
[----:B------:R-:W2:Y:S01]  /*00d0*/  I2F.RP R4, R8 ;  /* 0x0000000800047306 */ /* 0x000ea20000209400 */
[----:B------:R-:W3:Y:S07]  /*00e0*/  LDCU.64 UR4, c[0x0][0x3a8] ;  /* 0x00007500ff0477ac */ /* 0x000eee0008000a00 */
[----:B--2---:R-:W2:Y:S01]  /*00f0*/  MUFU.RCP R4, R4 ;  /* 0x0000000400047308 */ /* 0x004ea20000001000 */
[----:B0-----:R-:W-:-:S06]  /*0100*/  IMAD.WIDE R2, R5, 0x4, R2 ;  /* 0x0000000405027825 */ /* 0x001fcc00078e0202 */
[----:B-1----:R0:W5:Y:S01]  /*0110*/  LDG.E R2, desc[UR6][R2.64] ;  /* 0x0000000602027981 */ /* 0x002162000c1e1900 */
[----:B--2---:R-:W-:-:S04]  /*0120*/  VIADD R6, R4, 0xffffffe ;  /* 0x0ffffffe04067836 */ /* 0x004fc80000000000 */
[----:B------:R1:W2:Y:S01]  /*0130*/  F2I.FTZ.U32.TRUNC.NTZ R7, R6 ;  /* 0x0000000600077305 */ /* 0x0002a2000021f000 */
[----:B0-----:R-:W-:Y:S01]  /*0140*/  IABS R3, R5 ;  /* 0x0000000500037213 */ /* 0x001fe20000000000 */
[----:B-1----:R-:W-:Y:S02]  /*0150*/  IMAD.MOV.U32 R6, RZ, RZ, RZ ;  /* 0x000000ffff067224 */ /* 0x002fe400078e00ff */
[----:B--2---:R-:W-:-:S04]  /*0160*/  IMAD.MOV R9, RZ, RZ, -R7 ;  /* 0x000000ffff097224 */ /* 0x004fc800078e0a07 */
[----:B------:R-:W-:-:S04]  /*0170*/  IMAD R9, R9, R8, RZ ;  /* 0x0000000809097224 */ /* 0x000fc800078e02ff */
[----:B------:R-:W-:-:S06]  /*0180*/  IMAD.HI.U32 R7, R7, R9, R6 ;  /* 0x0000000907077227 */ /* 0x000fcc00078e0006 */
[----:B------:R-:W-:-:S04]  /*0190*/  IMAD.HI.U32 R7, R7, R3, RZ ;  /* 0x0000000307077227 */ /* 0x000fc800078e00ff */
[----:B------:R-:W-:-:S04]  /*01a0*/  IMAD.MOV R4, RZ, RZ, -R7 ;  /* 0x000000ffff047224 */ /* 0x000fc800078e0a07 */
[----:B------:R-:W-:-:S05]  /*01b0*/  IMAD R3, R8, R4, R3 ;  /* 0x0000000408037224 */ /* 0x000fca00078e0203 */
[----:B------:R-:W-:-:S13]  /*01c0*/  ISETP.GT.U32.AND P2, PT, R8, R3, PT ;  /* 0x000000030800720c */ /* 0x000fda0003f44070 */
[----:B------:R-:W-:Y:S02]  /*01d0*/  @!P2 IMAD.IADD R3, R3, 0x1, -R8 ;  /* 0x000000010303a824 */ /* 0x000fe400078e0a08 */
[----:B------:R-:W-:Y:S01]  /*01e0*/  @!P2 VIADD R7, R7, 0x1 ;  /* 0x000000010707a836 */ /* 0x000fe20000000000 */
[----:B------:R-:W-:Y:S02]  /*01f0*/  ISETP.NE.AND P2, PT, R0, RZ, PT ;  /* 0x000000ff0000720c */ /* 0x000fe40003f45270 */
[----:B------:R-:W-:Y:S02]  /*0200*/  ISETP.GE.U32.AND P0, PT, R3, R8, PT ;  /* 0x000000080300720c */ /* 0x000fe40003f06070 */
[----:B------:R-:W-:Y:S01]  /*0210*/  LOP3.LUT R3, R5, R0, RZ, 0x3c, !PT ;  /* 0x0000000005037212 */ /* 0x000fe200078e3cff */
[----:B------:R-:W0:Y:S03]  /*0220*/  LDC.64 R8, c[0x0][0x3a0] ;  /* 0x0000e800ff087b82 */ /* 0x000e260000000a00 */
[----:B------:R-:W-:-:S07]  /*0230*/  ISETP.GE.AND P1, PT, R3, RZ, PT ;  /* 0x000000ff0300720c */ /* 0x000fce0003f26270 */
[----:B------:R-:W-:-:S06]  /*0240*/  @P0 VIADD R7, R7, 0x1 ;  /* 0x0000000107070836 */ /* 0x000fcc0000000000 */
[----:B------:R-:W-:Y:S02]  /*0250*/  @!P1 IADD3 R7, PT, PT, -R7, RZ, RZ ;  /* 0x000000ff07079210 */ /* 0x000fe40007ffe1ff */
[----:B------:R-:W-:-:S05]  /*0260*/  @!P2 LOP3.LUT R7, RZ, R0, RZ, 0x33, !PT ;  /* 0x00000000ff07a212 */ /* 0x000fca00078e33ff */
[----:B------:R-:W-:Y:S01]  /*0270*/  IMAD.MOV R6, RZ, RZ, -R7 ;  /* 0x000000ffff067224 */ /* 0x000fe200078e0a07 */
[----:B0-----:R-:W-:Y:S02]  /*0280*/  IADD3 R3, PT, PT, -R8, 0x5, RZ ;  /* 0x0000000508037810 */ /* 0x001fe40007ffe1ff */
[----:B------:R-:W-:Y:S01]  /*0290*/  IADD3 R4, PT, PT, -R9, 0x9, RZ ;  /* 0x0000000909047810 */ /* 0x000fe20007ffe1ff */
[----:B------:R-:W-:Y:S02]  /*02a0*/  IMAD R5, R0, R6, R5 ;  /* 0x0000000600057224 */ /* 0x000fe400078e0205 */
[C---:B------:R-:W-:Y:S02]  /*02b0*/  IMAD R26, R3.reuse, R7, RZ ;  /* 0x00000007031a7224 */ /* 0x040fe400078e02ff */
[----:B------:R-:W-:Y:S01]  /*02c0*/  IMAD R5, R4, R5, RZ ;  /* 0x0000000504057224 */ /* 0x000fe200078e02ff */
[----:B------:R0:W1:Y:S01]  /*02d0*/  I2F.F64 R6, R9 ;  /* 0x0000000900067312 */ /* 0x0000620000201c00 */
[----:B------:R-:W-:-:S02]  /*02e0*/  IMAD.IADD R0, R3, 0x1, R26 ;  /* 0x0000000103007824 */ /* 0x000fc400078e021a */
[----:B------:R-:W-:-:S03]  /*02f0*/  IMAD.IADD R27, R4, 0x1, R5 ;  /* 0x00000001041b7824 */ /* 0x000fc600078e0205 */
[----:B---3--:R-:W-:Y:S02]  /*0300*/  ISETP.GT.AND P1, PT, R0, UR4, PT ;  /* 0x0000000400007c0c */ /* 0x008fe4000bf24270 */
[----:B------:R-:W-:Y:S02]  /*0310*/  ISETP.GT.AND P0, PT, R27, UR5, PT ;  /* 0x000000051b007c0c */ /* 0x000fe4000bf04270 */
[----:B------:R-:W-:-:S09]  /*0320*/  MOV R0, 0x360 ;  /* 0x0000036000007802 */ /* 0x000fd20000000f00 */
[----:B------:R-:W-:Y:S02]  /*0330*/  @P1 IADD3 R3, PT, PT, -R26, UR4, RZ ;  /* 0x000000041a031c10 */ /* 0x000fe4000fffe1ff */
[----:B01----:R-:W-:-:S07]  /*0340*/  @P0 IADD3 R4, PT, PT, -R5, UR5, RZ ;  /* 0x0000000505040c10 */ /* 0x003fce000fffe1ff */
[----:B-----5:R-:W-:Y:S05]  /*0350*/  CALL.REL.NOINC `($_Z12binaryConv2dPKjPjS0_iiiiii$__internal_accurate_pow) ;  /* 0x0000000400dc7944 */ /* 0x020fea0003c00000 */
[----:B------:R-:W0:Y:S01]  /*0360*/  LDC.64 R6, c[0x0][0x3a0] ;  /* 0x0000e800ff067b82 */ /* 0x000e220000000a00 */
[----:B------:R-:W-:Y:S01]  /*0370*/  DADD R8, R8, -1 ;  /* 0xbff0000008087429 */ /* 0x000fe20000000000 */
[----:B0-----:R-:W-:-:S09]  /*0380*/  ISETP.NE.AND P0, PT, R7, RZ, PT ;  /* 0x000000ff0700720c */ /* 0x001fd20003f05270 */
[----:B------:R-:W-:Y:S02]  /*0390*/  FSEL R8, R8, RZ, P0 ;  /* 0x000000ff08087208 */ /* 0x000fe40000000000 */
[----:B------:R-:W-:Y:S02]  /*03a0*/  FSEL R9, R9, RZ, P0 ;  /* 0x000000ff09097208 */ /* 0x000fe40000000000 */
[----:B------:R-:W-:Y:S02]  /*03b0*/  ISETP.GE.AND P0, PT, R6, 0x2, PT ;  /* 0x000000020600780c */ /* 0x000fe40003f06270 */
[----:B------:R-:W0:Y:S02]  /*03c0*/  F2I.U32.F64.TRUNC R8, R8 ;  /* 0x0000000800087311 */ /* 0x000e24000030d000 */
[----:B0-----:R-:W-:-:S09]  /*03d0*/  IMAD.MOV.U32 R0, RZ, RZ, R8 ;  /* 0x000000ffff007224 */ /* 0x001fd200078e0008 */
[----:B------:R-:W-:Y:S05]  /*03e0*/  @!P0 BRA `(.L_x_32) ;  /* 0x00000000004c8947 */ /* 0x000fea0003800000 */
[C---:B------:R-:W-:Y:S01]  /*03f0*/  VIADD R0, R6.reuse, 0xfffffffe ;  /* 0xfffffffe06007836 */ /* 0x040fe20000000000 */
[----:B------:R-:W-:-:S04]  /*0400*/  LOP3.LUT R9, R6, 0x3, RZ, 0xc0, !PT ;  /* 0x0000000306097812 */ /* 0x000fc800078ec0ff */
[----:B------:R-:W-:Y:S02]  /*0410*/  ISETP.GE.U32.AND P0, PT, R0, 0x3, PT ;  /* 0x000000030000780c */ /* 0x000fe40003f06070 */
[----:B------:R-:W-:-:S11]  /*0420*/  ISETP.NE.AND P1, PT, R9, 0x1, PT ;  /* 0x000000010900780c */ /* 0x000fd60003f25270 */
[C---:B------:R-:W-:Y:S01]  /*0430*/  @P0 IMAD.U32 R0, R8.reuse, 0x10000, RZ ;  /* 0x0001000008000824 */ /* 0x040fe200078e00ff */
[----:B------:R-:W-:-:S04]  /*0440*/  @P0 SHF.L.U32 R7, R8, 0x8, RZ ;  /* 0x0000000808070819 */ /* 0x000fc800000006ff */
[----:B------:R-:W-:Y:S01]  /*0450*/  @P0 LOP3.LUT R7, R8, R0, R7, 0xfe, !PT ;  /* 0x0000000008070212 */ /* 0x000fe200078efe07 */
[----:B------:R-:W-:-:S04]  /*0460*/  IMAD.MOV.U32 R0, RZ, RZ, R8 ;  /* 0x000000ffff007224 */ /* 0x000fc800078e0008 */
[----:B------:R-:W-:-:S05]  /*0470*/  @P0 IMAD.SHL.U32 R7, R7, 0x100, RZ ;  /* 0x0000010007070824 */ /* 0x000fca00078e00ff */
[----:B------:R-:W-:Y:S01]  /*0480*/  @P0 LOP3.LUT R0, R7, R8, RZ, 0xfc, !PT ;  /* 0x0000000807000212 */ /* 0x000fe200078efcff */
[----:B------:R-:W-:Y:S06]  /*0490*/  @!P1 BRA `(.L_x_32) ;  /* 0x0000000000209947 */ /* 0x000fec0003800000 */
[----:B------:R-:W-:Y:S01]  /*04a0*/  VIADD R6, R6, 0xffffffff ;  /* 0xffffffff06067836 */ /* 0x000fe20000000000 */
[----:B------:R-:W-:-:S04]  /*04b0*/  UMOV UR4, URZ ;  /* 0x000000ff00047c82 */ /* 0x000fc80008000000 */
[----:B------:R-:W-:-:S07]  /*04c0*/  LOP3.LUT R6, R6, 0x3, RZ, 0xc0, !PT ;  /* 0x0000000306067812 */ /* 0x000fce00078ec0ff */
.L_x_33:
[----:B------:R-:W-:Y:S01]  /*04d0*/  UIADD3 UR4, UPT, UPT, UR4, 0x1, URZ ;  /* 0x0000000104047890 */ /* 0x000fe2000fffe0ff */
[----:B------:R-:W-:-:S05]  /*04e0*/  IMAD.SHL.U32 R0, R0, 0x100, RZ ;  /* 0x0000010000007824 */ /* 0x000fca00078e00ff */
[----:B------:R-:W-:Y:S02]  /*04f0*/  ISETP.NE.AND P0, PT, R6, UR4, PT ;  /* 0x0000000406007c0c */ /* 0x000fe4000bf05270 */
[----:B------:R-:W-:-:S11]  /*0500*/  LOP3.LUT R0, R0, R8, RZ, 0xfc, !PT ;  /* 0x0000000800007212 */ /* 0x000fd600078efcff */
[----:B------:R-:W-:Y:S05]  /*0510*/  @P0 BRA `(.L_x_33) ;  /* 0xfffffffc00ec0947 */ /* 0x000fea000383ffff */
.L_x_32:
[----:B------:R-:W-:-:S13]  /*0520*/  ISETP.GE.AND P0, PT, R3, 0x1, PT ;  /* 0x000000010300780c */ /* 0x000fda0003f06270 */
[----:B------:R-:W-:Y:S05]  /*0530*/  @!P0 EXIT ;  /* 0x000000000000894d */ /* 0x000fea0003800000 */
[----:B------:R-:W0:Y:S01]  /*0540*/  LDCU UR8, c[0x0][0x3ac] ;  /* 0x00007580ff0877ac */ /* 0x000e220008000800 */
[C---:B------:R-:W-:Y:S01]  /*0550*/  LOP3.LUT R10, R4.reuse, 0x7ffffffc, RZ, 0xc0, !PT ;  /* 0x7ffffffc040a7812 */ /* 0x040fe200078ec0ff */
[----:B------:R-:W-:Y:S01]  /*0560*/  HFMA2 R15, -RZ, RZ, 0, 0 ;  /* 0x00000000ff0f7431 */ /* 0x000fe200000001ff */
[----:B------:R-:W-:Y:S01]  /*0570*/  LOP3.LUT R18, R4, 0x3, RZ, 0xc0, !PT ;  /* 0x0000000304127812 */ /* 0x000fe200078ec0ff */
[----:B------:R-:W1:Y:S01]  /*0580*/  LDCU.64 UR4, c[0x0][0x388] ;  /* 0x00007100ff0477ac */ /* 0x000e620008000a00 */
[----:B------:R-:W-:Y:S02]  /*0590*/  IMAD.MOV.U32 R11, RZ, RZ, RZ ;  /* 0x000000ffff0b7224 */ /* 0x000fe400078e00ff */
[----:B------:R-:W-:Y:S01]  /*05a0*/  IMAD.MOV R12, RZ, RZ, -R10 ;  /* 0x000000ffff0c7224 */ /* 0x000fe200078e0a0a */
[----:B0-----:R-:W-:Y:S01]  /*05b0*/  VIMNMX R6, PT, PT, R27, UR8, PT ;  /* 0x000000081b067c48 */ /* 0x001fe2000bfe0100 */
[----:B-1----:R-:W-:-:S04]  /*05c0*/  UIADD3 UR4, UP0, UPT, UR4, 0x8, URZ ;  /* 0x0000000804047890 */ /* 0x002fc8000ff1e0ff */
[----:B------:R-:W-:Y:S01]  /*05d0*/  IMAD.IADD R6, R5, 0x1, -R6 ;  /* 0x0000000105067824 */ /* 0x000fe200078e0a06 */
[----:B------:R-:W-:-:S04]  /*05e0*/  UIADD3.X UR5, UPT, UPT, URZ, UR5, URZ, UP0, !UPT ;  /* 0x00000005ff057290 */ /* 0x000fc800087fe4ff */
[----:B------:R-:W-:-:S13]  /*05f0*/  ISETP.GT.U32.AND P0, PT, R6, -0x4, PT ;  /* 0xfffffffc0600780c */ /* 0x000fda0003f04070 */
.L_x_40:
[----:B------:R-:W-:Y:S01]  /*0600*/  ISETP.GE.AND P1, PT, R4, 0x1, PT ;  /* 0x000000010400780c */ /* 0x000fe20003f26270 */
[----:B------:R-:W-:-:S12]  /*0610*/  BSSY.RECONVERGENT B0, `(.L_x_34) ;  /* 0x0000046000007945 */ /* 0x000fd80003800200 */
[----:B012---:R-:W-:Y:S05]  /*0620*/  @!P1 BRA `(.L_x_35) ;  /* 0x0000000400109947 */ /* 0x007fea0003800000 */
[----:B------:R-:W0:Y:S01]  /*0630*/  LDCU UR8, c[0x0][0x3ac] ;  /* 0x00007580ff0877ac */ /* 0x000e220008000800 */
[----:B------:R-:W-:Y:S01]  /*0640*/  IMAD.IADD R14, R26, 0x1, R11 ;  /* 0x000000011a0e7824 */ /* 0x000fe200078e020b */
[----:B------:R-:W-:Y:S01]  /*0650*/  BSSY.RECONVERGENT B1, `(.L_x_36) ;  /* 0x0000027000017945 */ /* 0x000fe20003800200 */
[----:B------:R-:W-:Y:S02]  /*0660*/  IMAD.MOV.U32 R17, RZ, RZ, RZ ;  /* 0x000000ffff117224 */ /* 0x000fe400078e00ff */
[----:B------:R-:W-:Y:S02]  /*0670*/  IMAD.MOV.U32 R13, RZ, RZ, R15 ;  /* 0x000000ffff0d7224 */ /* 0x000fe400078e000f */
[----:B0-----:R-:W-:Y:S01]  /*0680*/  IMAD R14, R14, UR8, R5 ;  /* 0x000000080e0e7c24 */ /* 0x001fe2000f8e0205 */
[----:B------:R-:W-:Y:S06]  /*0690*/  @P0 BRA `(.L_x_37) ;  /* 0x0000000000880947 */ /* 0x000fec0003800000 */
[----:B------:R-:W0:Y:S01]  /*06a0*/  LDC.64 R6, c[0x0][0x390] ;  /* 0x0000e400ff067b82 */ /* 0x000e220000000a00 */
[----:B------:R-:W-:Y:S01]  /*06b0*/  BSSY.RECONVERGENT B2, `(.L_x_38) ;  /* 0x000001f000027945 */ /* 0x000fe20003800200 */
[----:B------:R-:W-:Y:S01]  /*06c0*/  IMAD.MOV.U32 R13, RZ, RZ, R15 ;  /* 0x000000ffff0d7224 */ /* 0x000fe200078e000f */
[----:B------:R-:W-:Y:S01]  /*06d0*/  MOV R16, R12 ;  /* 0x0000000c00107202 */ /* 0x000fe20000000f00 */
[----:B------:R-:W-:-:S07]  /*06e0*/  IMAD.MOV.U32 R15, RZ, RZ, R14 ;  /* 0x000000ffff0f7224 */ /* 0x000fce00078e000e */
.L_x_39:
[----:B01----:R-:W2:Y:S01]  /*06f0*/  LDG.E R19, desc[UR6][R6.64] ;  /* 0x0000000606137981 */ /* 0x003ea2000c1e1900 */
[----:B------:R-:W-:Y:S01]  /*0700*/  SHF.R.U32.HI R17, RZ, R13, R2 ;  /* 0x0000000dff117219 */ /* 0x000fe20000011602 */
[----:B------:R-:W-:Y:S02]  /*0710*/  IMAD.U32 R8, RZ, RZ, UR4 ;  /* 0x00000004ff087e24 */ /* 0x000fe4000f8e00ff */
[----:B------:R-:W-:Y:S02]  /*0720*/  IMAD.U32 R9, RZ, RZ, UR5 ;  /* 0x00000005ff097e24 */ /* 0x000fe4000f8e00ff */
[----:B------:R-:W-:Y:S01]  /*0730*/  IMAD.WIDE R8, R15, 0x4, R8 ;  /* 0x000000040f087825 */ /* 0x000fe200078e0208 */
[----:B--2---:R-:W-:-:S05]  /*0740*/  LOP3.LUT R17, R0, R17, R19, 0x90, !PT ;  /* 0x0000001100117212 */ /* 0x004fca00078e9013 */
[----:B------:R0:W-:Y:S04]  /*0750*/  STG.E desc[UR6][R8.64+-0x8], R17 ;  /* 0xfffff81108007986 */ /* 0x0001e8000c101906 */
[----:B------:R-:W2:Y:S01]  /*0760*/  LDG.E R20, desc[UR6][R6.64] ;  /* 0x0000000606147981 */ /* 0x000ea2000c1e1900 */
[----:B------:R-:W-:-:S05]  /*0770*/  VIADD R19, R13, 0x1 ;  /* 0x000000010d137836 */ /* 0x000fca0000000000 */
[----:B------:R-:W-:-:S04]  /*0780*/  SHF.R.U32.HI R19, RZ, R19, R2 ;  /* 0x00000013ff137219 */ /* 0x000fc80000011602 */
        /* <DEDUP_REMOVED lines=8> */
[C---:B0-----:R-:W-:Y:S01]  /*0810*/  VIADD R17, R13.reuse, 0x3 ;  /* 0x000000030d117836 */ /* 0x041fe20000000000 */
[----:B------:R-:W-:Y:S01]  /*0820*/  IADD3 R13, PT, PT, R13, 0x4, RZ ;  /* 0x000000040d0d7810 */ /* 0x000fe20007ffe0ff */
[----:B------:R-:W-:Y:S02]  /*0830*/  VIADD R16, R16, 0x4 ;  /* 0x0000000410107836 */ /* 0x000fe40000000000 */
[----:B------:R-:W-:Y:S01]  /*0840*/  VIADD R15, R15, 0x4 ;  /* 0x000000040f0f7836 */ /* 0x000fe20000000000 */
[----:B------:R-:W-:-:S02]  /*0850*/  SHF.R.U32.HI R17, RZ, R17, R2 ;  /* 0x00000011ff117219 */ /* 0x000fc40000011602 */
[----:B------:R-:W-:Y:S02]  /*0860*/  ISETP.NE.AND P1, PT, R16, RZ, PT ;  /* 0x000000ff1000720c */ /* 0x000fe40003f25270 */
[----:B--2---:R-:W-:-:S05]  /*0870*/  LOP3.LUT R17, R0, R17, R20, 0x90, !PT ;  /* 0x0000001100117212 */ /* 0x004fca00078e9014 */
[----:B------:R1:W-:Y:S06]  /*0880*/  STG.E desc[UR6][R8.64+0x4], R17 ;  /* 0x0000041108007986 */ /* 0x0003ec000c101906 */
[----:B------:R-:W-:Y:S05]  /*0890*/  @P1 BRA `(.L_x_39) ;  /* 0xfffffffc00941947 */ /* 0x000fea000383ffff */
[----:B------:R-:W-:Y:S05]  /*08a0*/  BSYNC.RECONVERGENT B2 ;  /* 0x0000000000027941 */ /* 0x000fea0003800200 */
.L_x_38:
[----:B-1----:R-:W-:-:S07]  /*08b0*/  IMAD.MOV.U32 R17, RZ, RZ, R10 ;  /* 0x000000ffff117224 */ /* 0x002fce00078e000a */
.L_x_37:
[----:B------:R-:W-:Y:S05]  /*08c0*/  BSYNC.RECONVERGENT B1 ;  /* 0x0000000000017941 */ /* 0x000fea0003800200 */
.L_x_36:
[----:B------:R-:W-:Y:S01]  /*08d0*/  ISETP.NE.AND P1, PT, R18, RZ, PT ;  /* 0x000000ff1200720c */ /* 0x000fe20003f25270 */
[----:B------:R-:W-:-:S12]  /*08e0*/  IMAD.MOV.U32 R15, RZ, RZ, R13 ;  /* 0x000000ffff0f7224 */ /* 0x000fd800078e000d */
[----:B------:R-:W-:Y:S05]  /*08f0*/  @!P1 BRA `(.L_x_35) ;  /* 0x00000000005c9947 */ /* 0x000fea0003800000 */
[----:B------:R-:W0:Y:S08]  /*0900*/  LDC.64 R6, c[0x0][0x390] ;  /* 0x0000e400ff067b82 */ /* 0x000e300000000a00 */
[----:B------:R-:W1:Y:S01]  /*0910*/  LDC.64 R8, c[0x0][0x388] ;  /* 0x0000e200ff087b82 */ /* 0x000e620000000a00 */
[----:B0-----:R-:W2:Y:S01]  /*0920*/  LDG.E R16, desc[UR6][R6.64] ;  /* 0x0000000606107981 */ /* 0x001ea2000c1e1900 */
[----:B------:R-:W-:Y:S01]  /*0930*/  IMAD.IADD R17, R14, 0x1, R17 ;  /* 0x000000010e117824 */ /* 0x000fe200078e0211 */
[----:B------:R-:W-:-:S02]  /*0940*/  SHF.R.U32.HI R15, RZ, R13, R2 ;  /* 0x0000000dff0f7219 */ /* 0x000fc40000011602 */
[----:B------:R-:W-:Y:S01]  /*0950*/  ISETP.NE.AND P1, PT, R18, 0x1, PT ;  /* 0x000000011200780c */ /* 0x000fe20003f25270 */
[----:B-1----:R-:W-:Y:S01]  /*0960*/  IMAD.WIDE R8, R17, 0x4, R8 ;  /* 0x0000000411087825 */ /* 0x002fe200078e0208 */
[----:B--2---:R-:W-:-:S03]  /*0970*/  LOP3.LUT R17, R0, R15, R16, 0x90, !PT ;  /* 0x0000000f00117212 */ /* 0x004fc600078e9010 */
[----:B------:R-:W-:Y:S02]  /*0980*/  VIADD R15, R13, 0x1 ;  /* 0x000000010d0f7836 */ /* 0x000fe40000000000 */
[----:B------:R0:W-:Y:S06]  /*0990*/  STG.E desc[UR6][R8.64], R17 ;  /* 0x0000001108007986 */ /* 0x0001ec000c101906 */
[----:B------:R-:W-:Y:S05]  /*09a0*/  @!P1 BRA `(.L_x_35) ;  /* 0x0000000000309947 */ /* 0x000fea0003800000 */
[----:B------:R-:W0:Y:S01]  /*09b0*/  LDG.E R14, desc[UR6][R6.64] ;  /* 0x00000006060e7981 */ /* 0x000e22000c1e1900 */
[----:B------:R-:W-:Y:S02]  /*09c0*/  SHF.R.U32.HI R15, RZ, R15, R2 ;  /* 0x0000000fff0f7219 */ /* 0x000fe40000011602 */
[----:B------:R-:W-:Y:S02]  /*09d0*/  ISETP.NE.AND P1, PT, R18, 0x2, PT ;  /* 0x000000021200780c */ /* 0x000fe40003f25270 */
[----:B0-----:R-:W-:Y:S02]  /*09e0*/  LOP3.LUT R17, R0, R15, R14, 0x90, !PT ;  /* 0x0000000f00117212 */ /* 0x001fe400078e900e */
[----:B------:R-:W-:-:S03]  /*09f0*/  IADD3 R15, PT, PT, R13, 0x2, RZ ;  /* 0x000000020d0f7810 */ /* 0x000fc60007ffe0ff */
[----:B------:R1:W-:Y:S06]  /*0a00*/  STG.E desc[UR6][R8.64+0x4], R17 ;  /* 0x0000041108007986 */ /* 0x0003ec000c101906 */
[----:B------:R-:W-:Y:S05]  /*0a10*/  @!P1 BRA `(.L_x_35) ;  /* 0x0000000000149947 */ /* 0x000fea0003800000 */
[----:B------:R-:W2:Y:S01]  /*0a20*/  LDG.E R7, desc[UR6][R6.64] ;  /* 0x0000000606077981 */ /* 0x000ea2000c1e1900 */
[----:B-1----:R-:W-:Y:S01]  /*0a30*/  SHF.R.U32.HI R17, RZ, R15, R2 ;  /* 0x0000000fff117219 */ /* 0x002fe20000011602 */
[----:B------:R-:W-:-:S03]  /*0a40*/  VIADD R15, R13, 0x3 ;  /* 0x000000030d0f7836 */ /* 0x000fc60000000000 */
[----:B--2---:R-:W-:-:S05]  /*0a50*/  LOP3.LUT R17, R0, R17, R7, 0x90, !PT ;  /* 0x0000001100117212 */ /* 0x004fca00078e9007 */
[----:B------:R2:W-:Y:S02]  /*0a60*/  STG.E desc[UR6][R8.64+0x8], R17 ;  /* 0x0000081108007986 */ /* 0x0005e4000c101906 */
.L_x_35:
[----:B------:R-:W-:Y:S05]  /*0a70*/  BSYNC.RECONVERGENT B0 ;  /* 0x0000000000007941 */ /* 0x000fea0003800200 */
.L_x_34:
[----:B------:R-:W-:Y:S01]  /*0a80*/  VIADD R11, R11, 0x1 ;  /* 0x000000010b0b7836 */ /* 0x000fe20000000000 */
[----:B------:R-:W-:-:S04]  /*0a90*/  IADD3 R15, PT, PT, R15, 0x4, -R4 ;  /* 0x000000040f0f7810 */ /* 0x000fc80007ffe804 */
[----:B------:R-:W-:-:S13]  /*0aa0*/  ISETP.GT.AND P1, PT, R3, R11, PT ;  /* 0x0000000b0300720c */ /* 0x000fda0003f24270 */
[----:B------:R-:W-:Y:S05]  /*0ab0*/  @P1 BRA `(.L_x_40) ;  /* 0xfffffff800d01947 */ /* 0x000fea000383ffff */
[----:B------:R-:W-:Y:S05]  /*0ac0*/  EXIT ;  /* 0x000000000000794d */ /* 0x000fea0003800000 */
        .type           $_Z12binaryConv2dPKjPjS0_iiiiii$__internal_accurate_pow,@function
        .size           $_Z12binaryConv2dPKjPjS0_iiiiii$__internal_accurate_pow,(.L_x_44 - $_Z12binaryConv2dPKjPjS0_iiiiii$__internal_accurate_pow)
$_Z12binaryConv2dPKjPjS0_iiiiii$__internal_accurate_pow:
[----:B------:R-:W0:Y:S01]  /*0ad0*/  MUFU.RCP64H R21, 2 ;  /* 0x4000000000157908 */ /* 0x000e220000001800 */
[----:B------:R-:W-:Y:S01]  /*0ae0*/  IMAD.MOV.U32 R8, RZ, RZ, 0x0 ;  /* 0x00000000ff087424 */ /* 0x000fe200078e00ff */
[----:B------:R-:W-:Y:S01]  /*0af0*/  MOV R10, 0x41ad3b5a ;  /* 0x41ad3b5a000a7802 */ /* 0x000fe20000000f00 */
[----:B------:R-:W-:Y:S01]  /*0b00*/  IMAD.MOV.U32 R9, RZ, RZ, 0x40000000 ;  /* 0x40000000ff097424 */ /* 0x000fe200078e00ff */
[----:B------:R-:W-:Y:S01]  /*0b10*/  UMOV UR4, 0x7d2cafe2 ;  /* 0x7d2cafe200047882 */ /* 0x000fe20000000000 */
[----:B------:R-:W-:Y:S01]  /*0b20*/  IMAD.MOV.U32 R20, RZ, RZ, RZ ;  /* 0x000000ffff147224 */ /* 0x000fe200078e00ff */
[----:B------:R-:W-:Y:S01]  /*0b30*/  UMOV UR5, 0x3eb0f5ff ;  /* 0x3eb0f5ff00057882 */ /* 0x000fe20000000000 */
[----:B------:R-:W-:-:S04]  /*0b40*/  IMAD.MOV.U32 R11, RZ, RZ, 0x3ed0f5d2 ;  /* 0x3ed0f5d2ff0b7424 */ /* 0x000fc800078e00ff */
[----:B0-----:R-:W-:-:S08]  /*0b50*/  DFMA R8, R20, -R8, 1 ;  /* 0x3ff000001408742b */ /* 0x001fd00000000808 */
[----:B------:R-:W-:-:S08]  /*0b60*/  DFMA R8, R8, R8, R8 ;  /* 0x000000080808722b */ /* 0x000fd00000000008 */
[----:B------:R-:W-:-:S08]  /*0b70*/  DFMA R20, R20, R8, R20 ;  /* 0x000000081414722b */ /* 0x000fd00000000014 */
[----:B------:R-:W-:-:S08]  /*0b80*/  DMUL R8, RZ, R20 ;  /* 0x00000014ff087228 */ /* 0x000fd00000000000 */
[----:B------:R-:W-:-:S08]  /*0b90*/  DFMA R8, RZ, R20, R8 ;  /* 0x00000014ff08722b */ /* 0x000fd00000000008 */
[CC--:B------:R-:W-:Y:S02]  /*0ba0*/  DMUL R18, R8.reuse, R8.reuse ;  /* 0x0000000808127228 */ /* 0x0c0fe40000000000 */
[----:B------:R-:W-:Y:S02]  /*0bb0*/  DADD R12, RZ, -R8 ;  /* 0x00000000ff0c7229 */ /* 0x000fe40000000808 */
[----:B------:R-:W-:-:S04]  /*0bc0*/  DMUL R24, R8, R8 ;  /* 0x0000000808187228 */ /* 0x000fc80000000000 */
[----:B------:R-:W-:Y:S01]  /*0bd0*/  DFMA R10, R18, UR4, R10 ;  /* 0x00000004120a7c2b */ /* 0x000fe2000800000a */
[----:B------:R-:W-:Y:S01]  /*0be0*/  UMOV UR4, 0x75488a3f ;  /* 0x75488a3f00047882 */ /* 0x000fe20000000000 */
[----:B------:R-:W-:Y:S01]  /*0bf0*/  UMOV UR5, 0x3ef3b20a ;  /* 0x3ef3b20a00057882 */ /* 0x000fe20000000000 */
[----:B------:R-:W-:-:S05]  /*0c00*/  DADD R12, R12, R12 ;  /* 0x000000000c0c7229 */ /* 0x000fca000000000c */
[----:B------:R-:W-:Y:S01]  /*0c10*/  DFMA R10, R18, R10, UR4 ;  /* 0x00000004120a7e2b */ /* 0x000fe2000800000a */
[----:B------:R-:W-:Y:S01]  /*0c20*/  UMOV UR4, 0xe4faecd5 ;  /* 0xe4faecd500047882 */ /* 0x000fe20000000000 */
[----:B------:R-:W-:Y:S01]  /*0c30*/  UMOV UR5, 0x3f1745cd ;  /* 0x3f1745cd00057882 */ /* 0x000fe20000000000 */
[----:B------:R-:W-:-:S05]  /*0c40*/  DFMA R12, RZ, -R8, R12 ;  /* 0x80000008ff0c722b */ /* 0x000fca000000000c */
[----:B------:R-:W-:Y:S01]  /*0c50*/  DFMA R10, R18, R10, UR4 ;  /* 0x00000004120a7e2b */ /* 0x000fe2000800000a */
[----:B------:R-:W-:Y:S01]  /*0c60*/  UMOV UR4, 0x258a578b ;  /* 0x258a578b00047882 */ /* 0x000fe20000000000 */
[----:B------:R-:W-:Y:S01]  /*0c70*/  UMOV UR5, 0x3f3c71c7 ;  /* 0x3f3c71c700057882 */ /* 0x000fe20000000000 */
[----:B------:R-:W-:Y:S02]  /*0c80*/  DMUL R12, R20, R12 ;  /* 0x0000000c140c7228 */ /* 0x000fe40000000000 */
[----:B------:R-:W-:-:S03]  /*0c90*/  DFMA R20, R8, R8, -R24 ;  /* 0x000000080814722b */ /* 0x000fc60000000818 */
[----:B------:R-:W-:Y:S01]  /*0ca0*/  DFMA R10, R18, R10, UR4 ;  /* 0x00000004120a7e2b */ /* 0x000fe2000800000a */
[----:B------:R-:W-:Y:S01]  /*0cb0*/  UMOV UR4, 0x9242b910 ;  /* 0x9242b91000047882 */ /* 0x000fe20000000000 */
[----:B------:R-:W-:-:S06]  /*0cc0*/  UMOV UR5, 0x3f624924 ;  /* 0x3f62492400057882 */ /* 0x000fcc0000000000 */
[----:B------:R-:W-:Y:S01]  /*0cd0*/  DFMA R10, R18, R10, UR4 ;  /* 0x00000004120a7e2b */ /* 0x000fe2000800000a */
[----:B------:R-:W-:Y:S01]  /*0ce0*/  UMOV UR4, 0x99999dfb ;  /* 0x99999dfb00047882 */ /* 0x000fe20000000000 */
[----:B------:R-:W-:-:S06]  /*0cf0*/  UMOV UR5, 0x3f899999 ;  /* 0x3f89999900057882 */ /* 0x000fcc0000000000 */
[----:B------:R-:W-:Y:S01]  /*0d00*/  DFMA R16, R18, R10, UR4 ;  /* 0x0000000412107e2b */ /* 0x000fe2000800000a */
[----:B------:R-:W-:Y:S01]  /*0d10*/  UMOV UR4, 0x55555555 ;  /* 0x5555555500047882 */ /* 0x000fe20000000000 */
[----:B------:R-:W-:-:S06]  /*0d20*/  UMOV UR5, 0x3fb55555 ;  /* 0x3fb5555500057882 */ /* 0x000fcc0000000000 */
[----:B------:R-:W-:-:S08]  /*0d30*/  DFMA R10, R18, R16, UR4 ;  /* 0x00000004120a7e2b */ /* 0x000fd00008000010 */
[----:B------:R-:W-:Y:S01]  /*0d40*/  DADD R14, -R10, UR4 ;  /* 0x000000040a0e7e29 */ /* 0x000fe20008000100 */
[----:B------:R-:W-:Y:S01]  /*0d50*/  UMOV UR4, 0xb9e7b0 ;  /* 0x00b9e7b000047882 */ /* 0x000fe20000000000 */
[----:B------:R-:W-:-:S06]  /*0d60*/  UMOV UR5, 0x3c46a4cb ;  /* 0x3c46a4cb00057882 */ /* 0x000fcc0000000000 */
[----:B------:R-:W-:Y:S02]  /*0d70*/  DFMA R16, R18, R16, R14 ;  /* 0x000000101210722b */ /* 0x000fe4000000000e */
[----:B------:R-:W-:Y:S01]  /*0d80*/  DMUL R14, R8, R24 ;  /* 0x00000018080e7228 */ /* 0x000fe20000000000 */
[----:B------:R-:W-:Y:S02]  /*0d90*/  VIADD R19, R13, 0x100000 ;  /* 0x001000000d137836 */ /* 0x000fe40000000000 */
[----:B------:R-:W-:-:S03]  /*0da0*/  IMAD.MOV.U32 R18, RZ, RZ, R12 ;  /* 0x000000ffff127224 */ /* 0x000fc600078e000c */
[----:B------:R-:W-:Y:S01]  /*0db0*/  DADD R16, R16, -UR4 ;  /* 0x8000000410107e29 */ /* 0x000fe20008000000 */
[----:B------:R-:W-:Y:S01]  /*0dc0*/  UMOV UR4, 0x0 ;  /* 0x0000000000047882 */ /* 0x000fe20000000000 */
[C---:B------:R-:W-:Y:S01]  /*0dd0*/  DFMA R22, R8.reuse, R24, -R14 ;  /* 0x000000180816722b */ /* 0x040fe2000000080e */
[----:B------:R-:W-:Y:S01]  /*0de0*/  UMOV UR5, 0x3ff00000 ;  /* 0x3ff0000000057882 */ /* 0x000fe20000000000 */
[----:B------:R-:W-:-:S04]  /*0df0*/  DFMA R18, R8, R18, R20 ;  /* 0x000000120812722b */ /* 0x000fc80000000014 */
[----:B------:R-:W-:Y:S02]  /*0e00*/  DADD R20, R10, R16 ;  /* 0x000000000a147229 */ /* 0x000fe40000000010 */
[----:B------:R-:W-:-:S06]  /*0e10*/  DFMA R22, R12, R24, R22 ;  /* 0x000000180c16722b */ /* 0x000fcc0000000016 */
[----:B------:R-:W-:Y:S02]  /*0e20*/  DMUL R24, R20, R14 ;  /* 0x0000000e14187228 */ /* 0x000fe40000000000 */
[----:B------:R-:W-:Y:S02]  /*0e30*/  DFMA R18, R8, R18, R22 ;  /* 0x000000120812722b */ /* 0x000fe40000000016 */
[----:B------:R-:W-:-:S04]  /*0e40*/  DADD R22, R10, -R20 ;  /* 0x000000000a167229 */ /* 0x000fc80000000814 */
[----:B------:R-:W-:-:S04]  /*0e50*/  DFMA R10, R20, R14, -R24 ;  /* 0x0000000e140a722b */ /* 0x000fc80000000818 */
[----:B------:R-:W-:-:S04]  /*0e60*/  DADD R22, R16, R22 ;  /* 0x0000000010167229 */ /* 0x000fc80000000016 */
[----:B------:R-:W-:-:S08]  /*0e70*/  DFMA R10, R20, R18, R10 ;  /* 0x00000012140a722b */ /* 0x000fd0000000000a */
[----:B------:R-:W-:-:S08]  /*0e80*/  DFMA R22, R22, R14, R10 ;  /* 0x0000000e1616722b */ /* 0x000fd0000000000a */
[----:B------:R-:W-:-:S08]  /*0e90*/  DADD R14, R24, R22 ;  /* 0x00000000180e7229 */ /* 0x000fd00000000016 */
[--C-:B------:R-:W-:Y:S02]  /*0ea0*/  DADD R10, R8, R14.reuse ;  /* 0x00000000080a7229 */ /* 0x100fe4000000000e */
[----:B------:R-:W-:-:S06]  /*0eb0*/  DADD R24, R24, -R14 ;  /* 0x0000000018187229 */ /* 0x000fcc000000080e */
[----:B------:R-:W-:Y:S02]  /*0ec0*/  DADD R8, R8, -R10 ;  /* 0x0000000008087229 */ /* 0x000fe4000000080a */
[----:B------:R-:W-:-:S06]  /*0ed0*/  DADD R24, R22, R24 ;  /* 0x0000000016187229 */ /* 0x000fcc0000000018 */
[----:B------:R-:W-:-:S08]  /*0ee0*/  DADD R8, R14, R8 ;  /* 0x000000000e087229 */ /* 0x000fd00000000008 */
[----:B------:R-:W-:-:S08]  /*0ef0*/  DADD R8, R24, R8 ;  /* 0x0000000018087229 */ /* 0x000fd00000000008 */
[----:B------:R-:W-:Y:S01]  /*0f00*/  DADD R16, R12, R8 ;  /* 0x000000000c107229 */ /* 0x000fe20000000008 */
[----:B------:R-:W-:Y:S01]  /*0f10*/  IMAD.MOV.U32 R12, RZ, RZ, -0x105c611 ;  /* 0xfefa39efff0c7424 */ /* 0x000fe200078e00ff */
[----:B------:R-:W-:Y:S01]  /*0f20*/  MOV R8, 0xfefa39ef ;  /* 0xfefa39ef00087802 */ /* 0x000fe20000000f00 */
[----:B------:R-:W-:Y:S02]  /*0f30*/  IMAD.MOV.U32 R13, RZ, RZ, 0x3fe62e42 ;  /* 0x3fe62e42ff0d7424 */ /* 0x000fe400078e00ff */
[----:B------:R-:W-:-:S03]  /*0f40*/  IMAD.MOV.U32 R9, RZ, RZ, 0x3fe62e42 ;  /* 0x3fe62e42ff097424 */ /* 0x000fc600078e00ff */
[----:B------:R-:W-:-:S08]  /*0f50*/  DADD R14, R10, R16 ;  /* 0x000000000a0e7229 */ /* 0x000fd00000000010 */
[--C-:B------:R-:W-:Y:S02]  /*0f60*/  DFMA R12, R12, UR4, R14.reuse ;  /* 0x000000040c0c7c2b */ /* 0x100fe4000800000e */
[----:B------:R-:W-:-:S06]  /*0f70*/  DADD R18, R10, -R14 ;  /* 0x000000000a127229 */ /* 0x000fcc000000080e */
[----:B------:R-:W-:Y:S02]  /*0f80*/  DFMA R10, -R8, 1, R12 ;  /* 0x3ff00000080a782b */ /* 0x000fe4000000010c */
[----:B------:R-:W-:Y:S01]  /*0f90*/  DADD R18, R16, R18 ;  /* 0x0000000010127229 */ /* 0x000fe20000000012 */
[----:B------:R-:W-:Y:S01]  /*0fa0*/  LOP3.LUT R17, R7, 0xff0fffff, RZ, 0xc0, !PT ;  /* 0xff0fffff07117812 */ /* 0x000fe200078ec0ff */
[----:B------:R-:W-:-:S04]  /*0fb0*/  IMAD.MOV.U32 R16, RZ, RZ, R6 ;  /* 0x000000ffff107224 */ /* 0x000fc800078e0006 */
[----:B------:R-:W-:Y:S01]  /*0fc0*/  DADD R10, -R14, R10 ;  /* 0x000000000e0a7229 */ /* 0x000fe2000000010a */
[----:B------:R-:W-:Y:S02]  /*0fd0*/  IMAD.MOV.U32 R14, RZ, RZ, 0x3b39803f ;  /* 0x3b39803fff0e7424 */ /* 0x000fe400078e00ff */
[----:B------:R-:W-:-:S05]  /*0fe0*/  IMAD.MOV.U32 R15, RZ, RZ, 0x3c7abc9e ;  /* 0x3c7abc9eff0f7424 */ /* 0x000fca00078e00ff */
[----:B------:R-:W-:-:S08]  /*0ff0*/  DADD R10, R18, -R10 ;  /* 0x00000000120a7229 */ /* 0x000fd0000000080a */
[----:B------:R-:W-:Y:S01]  /*1000*/  DFMA R14, R14, UR4, R10 ;  /* 0x000000040e0e7c2b */ /* 0x000fe2000800000a */
[----:B------:R-:W-:Y:S01]  /*1010*/  UMOV UR4, 0x3b39803f ;  /* 0x3b39803f00047882 */ /* 0x000fe20000000000 */
[----:B------:R-:W-:Y:S01]  /*1020*/  IMAD.SHL.U32 R10, R7, 0x2, RZ ;  /* 0x00000002070a7824 */ /* 0x000fe200078e00ff */
[----:B------:R-:W-:-:S04]  /*1030*/  UMOV UR5, 0x3c7abc9e ;  /* 0x3c7abc9e00057882 */ /* 0x000fc80000000000 */
[----:B------:R-:W-:Y:S01]  /*1040*/  ISETP.GT.U32.AND P0, PT, R10, -0x2000001, PT ;  /* 0xfdffffff0a00780c */ /* 0x000fe20003f04070 */
[----:B------:R-:W-:-:S03]  /*1050*/  DADD R10, R12, R14 ;  /* 0x000000000c0a7229 */ /* 0x000fc6000000000e */
[----:B------:R-:W-:-:S05]  /*1060*/  SEL R17, R17, R7, P0 ;  /* 0x0000000711117207 */ /* 0x000fca0000000000 */
[----:B------:R-:W-:Y:S02]  /*1070*/  DADD R12, R12, -R10 ;  /* 0x000000000c0c7229 */ /* 0x000fe4000000080a */
[----:B------:R-:W-:-:S06]  /*1080*/  DMUL R6, R10, R16 ;  /* 0x000000100a067228 */ /* 0x000fcc0000000000 */
[----:B------:R-:W-:Y:S02]  /*1090*/  DADD R12, R14, R12 ;  /* 0x000000000e0c7229 */ /* 0x000fe4000000000c */
[----:B------:R-:W-:-:S08]  /*10a0*/  DFMA R10, R10, R16, -R6 ;  /* 0x000000100a0a722b */ /* 0x000fd00000000806 */
[----:B------:R-:W-:Y:S01]  /*10b0*/  DFMA R16, R12, R16, R10 ;  /* 0x000000100c10722b */ /* 0x000fe2000000000a */
[----:B------:R-:W-:Y:S01]  /*10c0*/  MOV R10, 0x652b82fe ;  /* 0x652b82fe000a7802 */ /* 0x000fe20000000f00 */
[----:B------:R-:W-:-:S06]  /*10d0*/  IMAD.MOV.U32 R11, RZ, RZ, 0x3ff71547 ;  /* 0x3ff71547ff0b7424 */ /* 0x000fcc00078e00ff */
[----:B------:R-:W-:-:S08]  /*10e0*/  DADD R12, R6, R16 ;  /* 0x00000000060c7229 */ /* 0x000fd00000000010 */
[----:B------:R-:W-:Y:S02]  /*10f0*/  DFMA R10, R12, R10, 6.75539944105574400000e+15 ;  /* 0x433800000c0a742b */ /* 0x000fe4000000000a */
[----:B------:R-:W-:Y:S01]  /*1100*/  FSETP.GEU.AND P0, PT, |R13|, 4.1917929649353027344, PT ;  /* 0x4086232b0d00780b */ /* 0x000fe20003f0e200 */
[----:B------:R-:W-:-:S05]  /*1110*/  DADD R6, R6, -R12 ;  /* 0x0000000006067229 */ /* 0x000fca000000080c */
[----:B------:R-:W-:-:S03]  /*1120*/  DADD R14, R10, -6.75539944105574400000e+15 ;  /* 0xc33800000a0e7429 */ /* 0x000fc60000000000 */
[----:B------:R-:W-:-:S05]  /*1130*/  DADD R16, R16, R6 ;  /* 0x0000000010107229 */ /* 0x000fca0000000006 */
[----:B------:R-:W-:-:S08]  /*1140*/  DFMA R8, R14, -R8, R12 ;  /* 0x800000080e08722b */ /* 0x000fd0000000000c */
[----:B------:R-:W-:Y:S01]  /*1150*/  DFMA R8, R14, -UR4, R8 ;  /* 0x800000040e087c2b */ /* 0x000fe20008000008 */
[----:B------:R-:W-:Y:S01]  /*1160*/  UMOV UR4, 0x69ce2bdf ;  /* 0x69ce2bdf00047882 */ /* 0x000fe20000000000 */
[----:B------:R-:W-:Y:S01]  /*1170*/  IMAD.MOV.U32 R14, RZ, RZ, -0x35dec16 ;  /* 0xfca213eaff0e7424 */ /* 0x000fe200078e00ff */
[----:B------:R-:W-:Y:S01]  /*1180*/  UMOV UR5, 0x3e5ade15 ;  /* 0x3e5ade1500057882 */ /* 0x000fe20000000000 */
[----:B------:R-:W-:-:S06]  /*1190*/  IMAD.MOV.U32 R15, RZ, RZ, 0x3e928af3 ;  /* 0x3e928af3ff0f7424 */ /* 0x000fcc00078e00ff */
[----:B------:R-:W-:Y:S01]  /*11a0*/  DFMA R14, R8, UR4, R14 ;  /* 0x00000004080e7c2b */ /* 0x000fe2000800000e */
        /* <DEDUP_REMOVED lines=24> */
[----:B------:R-:W-:-:S08]  /*1330*/  DFMA R14, R8, R14, 1 ;  /* 0x3ff00000080e742b */ /* 0x000fd0000000000e */
[----:B------:R-:W-:-:S10]  /*1340*/  DFMA R8, R8, R14, 1 ;  /* 0x3ff000000808742b */ /* 0x000fd4000000000e */
[----:B------:R-:W-:Y:S02]  /*1350*/  IMAD R7, R10, 0x100000, R9 ;  /* 0x001000000a077824 */ /* 0x000fe400078e0209 */
[----:B------:R-:W-:Y:S01]  /*1360*/  IMAD.MOV.U32 R6, RZ, RZ, R8 ;  /* 0x000000ffff067224 */ /* 0x000fe200078e0008 */
[----:B------:R-:W-:Y:S06]  /*1370*/  @!P0 BRA `(.L_x_41) ;  /* 0x0000000000348947 */ /* 0x000fec0003800000 */
[----:B------:R-:W-:Y:S01]  /*1380*/  FSETP.GEU.AND P1, PT, |R13|, 4.2275390625, PT ;  /* 0x408748000d00780b */ /* 0x000fe20003f2e200 */
[C---:B------:R-:W-:Y:S02]  /*1390*/  DADD R6, R12.reuse, +INF ;  /* 0x7ff000000c067429 */ /* 0x040fe40000000000 */
[----:B------:R-:W-:-:S08]  /*13a0*/  DSETP.GEU.AND P0, PT, R12, RZ, PT ;  /* 0x000000ff0c00722a */ /* 0x000fd00003f0e000 */
[----:B------:R-:W-:Y:S02]  /*13b0*/  FSEL R6, R6, RZ, P0 ;  /* 0x000000ff06067208 */ /* 0x000fe40000000000 */
[----:B------:R-:W-:Y:S01]  /*13c0*/  FSEL R7, R7, RZ, P0 ;  /* 0x000000ff07077208 */ /* 0x000fe20000000000 */
[----:B------:R-:W-:Y:S06]  /*13d0*/  @P1 BRA `(.L_x_41) ;  /* 0x00000000001c1947 */ /* 0x000fec0003800000 */
[----:B------:R-:W-:-:S04]  /*13e0*/  LEA.HI R6, R10, R10, RZ, 0x1 ;  /* 0x0000000a0a067211 */ /* 0x000fc800078f08ff */
[----:B------:R-:W-:-:S04]  /*13f0*/  SHF.R.S32.HI R7, RZ, 0x1, R6 ;  /* 0x00000001ff077819 */ /* 0x000fc80000011406 */
[----:B------:R-:W-:Y:S01]  /*1400*/  IADD3 R6, PT, PT, R10, -R7, RZ ;  /* 0x800000070a067210 */ /* 0x000fe20007ffe0ff */
[----:B------:R-:W-:-:S03]  /*1410*/  IMAD R9, R7, 0x100000, R9 ;  /* 0x0010000007097824 */ /* 0x000fc600078e0209 */
[----:B------:R-:W-:Y:S01]  /*1420*/  LEA R7, R6, 0x3ff00000, 0x14 ;  /* 0x3ff0000006077811 */ /* 0x000fe200078ea0ff */
[----:B------:R-:W-:-:S06]  /*1430*/  IMAD.MOV.U32 R6, RZ, RZ, RZ ;  /* 0x000000ffff067224 */ /* 0x000fcc00078e00ff */
[----:B------:R-:W-:-:S11]  /*1440*/  DMUL R6, R8, R6 ;  /* 0x0000000608067228 */ /* 0x000fd60000000000 */
.L_x_41:
[----:B------:R-:W-:Y:S02]  /*1450*/  DFMA R16, R16, R6, R6 ;  /* 0x000000061010722b */ /* 0x000fe40000000006 */
[----:B------:R-:W-:-:S08]  /*1460*/  DSETP.NEU.AND P0, PT, |R6|, +INF , PT ;  /* 0x7ff000000600742a */ /* 0x000fd00003f0d200 */
[----:B------:R-:W-:Y:S01]  /*1470*/  FSEL R8, R6, R16, !P0 ;  /* 0x0000001006087208 */ /* 0x000fe20004000000 */
[----:B------:R-:W-:Y:S01]  /*1480*/  IMAD.MOV.U32 R6, RZ, RZ, R0 ;  /* 0x000000ffff067224 */ /* 0x000fe200078e0000 */
[----:B------:R-:W-:Y:S01]  /*1490*/  FSEL R9, R7, R17, !P0 ;  /* 0x0000001107097208 */ /* 0x000fe20004000000 */
[----:B------:R-:W-:-:S04]  /*14a0*/  IMAD.MOV.U32 R7, RZ, RZ, 0x0 ;  /* 0x00000000ff077424 */ /* 0x000fc800078e00ff */
[----:B------:R-:W-:Y:S05]  /*14b0*/  RET.REL.NODEC R6 `(_Z12binaryConv2dPKjPjS0_iiiiii) ;  /* 0xffffffe806d07950 */ /* 0x000fea0003c3ffff */
.L_x_42:
        /* <DEDUP_REMOVED lines=12> */
.L_x_44:


//--------------------- .nv.shared.reserved.0     --------------------------
	.section	.nv.shared.reserved.0,"aw",@nobits
	.weak		__nv_reservedSMEM_offset_0_alias
	.size		__nv_reservedSMEM_offset_0_alias, 0, 64
	.other		__nv_reservedSMEM_offset_0_alias,@"STO_CUDA_RESERVED_SHARED STV_DEFAULT"
__nv_reservedSMEM_offset_0_alias:
	.zero		0
	.zero		64


//--------------------- .nv.constant0._Z11zeroPaddingIfEvPT_S1_iiiiii --------------------------
	.section	.nv.constant0._Z11zeroPaddingIfEvPT_S1_iiiiii,"a",@progbits
	.sectionflags	@""
	.align	4
.nv.constant0._Z11zeroPaddingIfEvPT_S1_iiiiii:
	.zero		936


//--------------------- .nv.constant0._Z16to_binary_matrixIfEvPKT_Pjiiiiii --------------------------
	.section	.nv.constant0._Z16to_binary_matrixIfEvPKT_Pjiiiiii,"a",@progbits
	.sectionflags	@""
	.align	4
.nv.constant0._Z16to_binary_matrixIfEvPKT_Pjiiiiii:
	.zero		936


//--------------------- .nv.constant0._Z17kernel_reduce_sumPKjPfiii --------------------------
	.section	.nv.constant0._Z17kernel_reduce_sumPKjPfiii,"a",@progbits
	.sectionflags	@""
	.align	4
.nv.constant0._Z17kernel_reduce_sumPKjPfiii:
	.zero		924


//--------------------- .nv.constant0._Z10binary2intPjiiii --------------------------
	.section	.nv.constant0._Z10binary2intPjiiii,"a",@progbits
	.sectionflags	@""
	.align	4
.nv.constant0._Z10binary2intPjiiii:
	.zero		920


//--------------------- .nv.constant0._Z12binaryConv2dPKjPjS0_iiiiii --------------------------
	.section	.nv.constant0._Z12binaryConv2dPKjPjS0_iiiiii,"a",@progbits
	.sectionflags	@""
	.align	4
.nv.constant0._Z12binaryConv2dPKjPjS0_iiiiii:
	.zero		944


//--------------------- SYMBOLS --------------------------

	.type		.nv.reservedSmem.offset0,@object
	.size		.nv.reservedSmem.offset0,0x4
